//
// Generated by NVIDIA NVVM Compiler
//
// Compiler Build ID: CL-36424714
// Cuda compilation tools, release 13.0, V13.0.88
// Based on NVVM 20.0.0
//

.version 9.0
.target sm_100
.address_size 64

	// .globl	_Z17update_bus_kerneldiiiPiS_S_S_S_S_PdS0_S0_S0_S0_S0_S0_S0_

.visible .entry _Z17update_bus_kerneldiiiPiS_S_S_S_S_PdS0_S0_S0_S0_S0_S0_S0_(
	.param .f64 _Z17update_bus_kerneldiiiPiS_S_S_S_S_PdS0_S0_S0_S0_S0_S0_S0__param_0,
	.param .u32 _Z17update_bus_kerneldiiiPiS_S_S_S_S_PdS0_S0_S0_S0_S0_S0_S0__param_1,
	.param .u32 _Z17update_bus_kerneldiiiPiS_S_S_S_S_PdS0_S0_S0_S0_S0_S0_S0__param_2,
	.param .u32 _Z17update_bus_kerneldiiiPiS_S_S_S_S_PdS0_S0_S0_S0_S0_S0_S0__param_3,
	.param .u64 .ptr .align 1 _Z17update_bus_kerneldiiiPiS_S_S_S_S_PdS0_S0_S0_S0_S0_S0_S0__param_4,
	.param .u64 .ptr .align 1 _Z17update_bus_kerneldiiiPiS_S_S_S_S_PdS0_S0_S0_S0_S0_S0_S0__param_5,
	.param .u64 .ptr .align 1 _Z17update_bus_kerneldiiiPiS_S_S_S_S_PdS0_S0_S0_S0_S0_S0_S0__param_6,
	.param .u64 .ptr .align 1 _Z17update_bus_kerneldiiiPiS_S_S_S_S_PdS0_S0_S0_S0_S0_S0_S0__param_7,
	.param .u64 .ptr .align 1 _Z17update_bus_kerneldiiiPiS_S_S_S_S_PdS0_S0_S0_S0_S0_S0_S0__param_8,
	.param .u64 .ptr .align 1 _Z17update_bus_kerneldiiiPiS_S_S_S_S_PdS0_S0_S0_S0_S0_S0_S0__param_9,
	.param .u64 .ptr .align 1 _Z17update_bus_kerneldiiiPiS_S_S_S_S_PdS0_S0_S0_S0_S0_S0_S0__param_10,
	.param .u64 .ptr .align 1 _Z17update_bus_kerneldiiiPiS_S_S_S_S_PdS0_S0_S0_S0_S0_S0_S0__param_11,
	.param .u64 .ptr .align 1 _Z17update_bus_kerneldiiiPiS_S_S_S_S_PdS0_S0_S0_S0_S0_S0_S0__param_12,
	.param .u64 .ptr .align 1 _Z17update_bus_kerneldiiiPiS_S_S_S_S_PdS0_S0_S0_S0_S0_S0_S0__param_13,
	.param .u64 .ptr .align 1 _Z17update_bus_kerneldiiiPiS_S_S_S_S_PdS0_S0_S0_S0_S0_S0_S0__param_14,
	.param .u64 .ptr .align 1 _Z17update_bus_kerneldiiiPiS_S_S_S_S_PdS0_S0_S0_S0_S0_S0_S0__param_15,
	.param .u64 .ptr .align 1 _Z17update_bus_kerneldiiiPiS_S_S_S_S_PdS0_S0_S0_S0_S0_S0_S0__param_16,
	.param .u64 .ptr .align 1 _Z17update_bus_kerneldiiiPiS_S_S_S_S_PdS0_S0_S0_S0_S0_S0_S0__param_17
)
{
	.reg .pred 	%p<43>;
	.reg .b32 	%r<248>;
	.reg .b64 	%rd<246>;
	.reg .b64 	%fd<865>;

	ld.param.u32 	%r70, [_Z17update_bus_kerneldiiiPiS_S_S_S_S_PdS0_S0_S0_S0_S0_S0_S0__param_1];
	ld.param.u32 	%r69, [_Z17update_bus_kerneldiiiPiS_S_S_S_S_PdS0_S0_S0_S0_S0_S0_S0__param_3];
	ld.param.u64 	%rd10, [_Z17update_bus_kerneldiiiPiS_S_S_S_S_PdS0_S0_S0_S0_S0_S0_S0__param_4];
	ld.param.u64 	%rd19, [_Z17update_bus_kerneldiiiPiS_S_S_S_S_PdS0_S0_S0_S0_S0_S0_S0__param_5];
	ld.param.u64 	%rd20, [_Z17update_bus_kerneldiiiPiS_S_S_S_S_PdS0_S0_S0_S0_S0_S0_S0__param_7];
	ld.param.u64 	%rd21, [_Z17update_bus_kerneldiiiPiS_S_S_S_S_PdS0_S0_S0_S0_S0_S0_S0__param_12];
	ld.param.u64 	%rd22, [_Z17update_bus_kerneldiiiPiS_S_S_S_S_PdS0_S0_S0_S0_S0_S0_S0__param_14];
	ld.param.u64 	%rd23, [_Z17update_bus_kerneldiiiPiS_S_S_S_S_PdS0_S0_S0_S0_S0_S0_S0__param_15];
	cvta.to.global.u64 	%rd1, %rd19;
	cvta.to.global.u64 	%rd2, %rd23;
	cvta.to.global.u64 	%rd3, %rd22;
	cvta.to.global.u64 	%rd4, %rd21;
	cvta.to.global.u64 	%rd5, %rd20;
	mov.u32 	%r71, %tid.x;
	mov.u32 	%r72, %ntid.x;
	mov.u32 	%r73, %ctaid.x;
	mad.lo.s32 	%r1, %r72, %r73, %r71;
	setp.ge.s32 	%p1, %r1, %r70;
	@%p1 bra 	$L__BB0_53;
	cvta.to.global.u64 	%rd24, %rd10;
	mul.wide.s32 	%rd25, %r1, 4;
	add.s64 	%rd6, %rd24, %rd25;
	ld.global.u32 	%r246, [%rd6];
	ld.global.u32 	%r244, [%rd6+4];
	setp.ge.s32 	%p2, %r246, %r244;
	mov.f64 	%fd811, 0d0000000000000000;
	mov.f64 	%fd812, %fd811;
	mov.f64 	%fd813, %fd811;
	mov.f64 	%fd814, %fd811;
	mov.f64 	%fd815, %fd811;
	mov.f64 	%fd816, %fd811;
	@%p2 bra 	$L__BB0_10;
	add.s32 	%r74, %r246, 1;
	max.s32 	%r75, %r244, %r74;
	sub.s32 	%r4, %r75, %r246;
	sub.s32 	%r76, %r246, %r75;
	setp.gt.u32 	%p3, %r76, -4;
	mov.f64 	%fd816, 0d0000000000000000;
	mov.u32 	%r225, %r246;
	mov.f64 	%fd815, %fd816;
	mov.f64 	%fd814, %fd816;
	mov.f64 	%fd813, %fd816;
	mov.f64 	%fd812, %fd816;
	mov.f64 	%fd811, %fd816;
	@%p3 bra 	$L__BB0_5;
	and.b32  	%r77, %r4, -4;
	neg.s32 	%r223, %r77;
	mov.f64 	%fd816, 0d0000000000000000;
	mov.u32 	%r225, %r246;
$L__BB0_4:
	.pragma "nounroll";
	mul.wide.s32 	%rd26, %r225, 4;
	add.s64 	%rd27, %rd1, %rd26;
	ld.global.u32 	%r78, [%rd27];
	shl.b32 	%r79, %r78, 3;
	add.s32 	%r80, %r79, %r69;
	mul.wide.s32 	%rd28, %r80, 8;
	add.s64 	%rd29, %rd3, %rd28;
	ld.global.f64 	%fd192, [%rd29+32];
	add.s64 	%rd30, %rd2, %rd28;
	ld.global.f64 	%fd193, [%rd30+32];
	add.s64 	%rd31, %rd4, %rd28;
	ld.global.f64 	%fd194, [%rd31+32];
	fma.rn.f64 	%fd195, %fd193, %fd194, %fd192;
	add.f64 	%fd196, %fd811, %fd195;
	ld.global.f64 	%fd197, [%rd29+48];
	ld.global.f64 	%fd198, [%rd30+48];
	ld.global.f64 	%fd199, [%rd31+48];
	fma.rn.f64 	%fd200, %fd198, %fd199, %fd197;
	add.f64 	%fd201, %fd812, %fd200;
	ld.global.f64 	%fd202, [%rd30];
	rcp.rn.f64 	%fd203, %fd202;
	add.f64 	%fd204, %fd813, %fd203;
	ld.global.f64 	%fd205, [%rd30+8];
	rcp.rn.f64 	%fd206, %fd205;
	add.f64 	%fd207, %fd814, %fd206;
	add.f64 	%fd208, %fd815, %fd193;
	add.f64 	%fd209, %fd816, %fd198;
	ld.global.u32 	%r81, [%rd27+4];
	shl.b32 	%r82, %r81, 3;
	add.s32 	%r83, %r82, %r69;
	mul.wide.s32 	%rd32, %r83, 8;
	add.s64 	%rd33, %rd3, %rd32;
	ld.global.f64 	%fd210, [%rd33+32];
	add.s64 	%rd34, %rd2, %rd32;
	ld.global.f64 	%fd211, [%rd34+32];
	add.s64 	%rd35, %rd4, %rd32;
	ld.global.f64 	%fd212, [%rd35+32];
	fma.rn.f64 	%fd213, %fd211, %fd212, %fd210;
	add.f64 	%fd214, %fd196, %fd213;
	ld.global.f64 	%fd215, [%rd33+48];
	ld.global.f64 	%fd216, [%rd34+48];
	ld.global.f64 	%fd217, [%rd35+48];
	fma.rn.f64 	%fd218, %fd216, %fd217, %fd215;
	add.f64 	%fd219, %fd201, %fd218;
	ld.global.f64 	%fd220, [%rd34];
	rcp.rn.f64 	%fd221, %fd220;
	add.f64 	%fd222, %fd204, %fd221;
	ld.global.f64 	%fd223, [%rd34+8];
	rcp.rn.f64 	%fd224, %fd223;
	add.f64 	%fd225, %fd207, %fd224;
	add.f64 	%fd226, %fd208, %fd211;
	add.f64 	%fd227, %fd209, %fd216;
	ld.global.u32 	%r84, [%rd27+8];
	shl.b32 	%r85, %r84, 3;
	add.s32 	%r86, %r85, %r69;
	mul.wide.s32 	%rd36, %r86, 8;
	add.s64 	%rd37, %rd3, %rd36;
	ld.global.f64 	%fd228, [%rd37+32];
	add.s64 	%rd38, %rd2, %rd36;
	ld.global.f64 	%fd229, [%rd38+32];
	add.s64 	%rd39, %rd4, %rd36;
	ld.global.f64 	%fd230, [%rd39+32];
	fma.rn.f64 	%fd231, %fd229, %fd230, %fd228;
	add.f64 	%fd232, %fd214, %fd231;
	ld.global.f64 	%fd233, [%rd37+48];
	ld.global.f64 	%fd234, [%rd38+48];
	ld.global.f64 	%fd235, [%rd39+48];
	fma.rn.f64 	%fd236, %fd234, %fd235, %fd233;
	add.f64 	%fd237, %fd219, %fd236;
	ld.global.f64 	%fd238, [%rd38];
	rcp.rn.f64 	%fd239, %fd238;
	add.f64 	%fd240, %fd222, %fd239;
	ld.global.f64 	%fd241, [%rd38+8];
	rcp.rn.f64 	%fd242, %fd241;
	add.f64 	%fd243, %fd225, %fd242;
	add.f64 	%fd244, %fd226, %fd229;
	add.f64 	%fd245, %fd227, %fd234;
	ld.global.u32 	%r87, [%rd27+12];
	shl.b32 	%r88, %r87, 3;
	add.s32 	%r89, %r88, %r69;
	mul.wide.s32 	%rd40, %r89, 8;
	add.s64 	%rd41, %rd3, %rd40;
	ld.global.f64 	%fd246, [%rd41+32];
	add.s64 	%rd42, %rd2, %rd40;
	ld.global.f64 	%fd247, [%rd42+32];
	add.s64 	%rd43, %rd4, %rd40;
	ld.global.f64 	%fd248, [%rd43+32];
	fma.rn.f64 	%fd249, %fd247, %fd248, %fd246;
	add.f64 	%fd811, %fd232, %fd249;
	ld.global.f64 	%fd250, [%rd41+48];
	ld.global.f64 	%fd251, [%rd42+48];
	ld.global.f64 	%fd252, [%rd43+48];
	fma.rn.f64 	%fd253, %fd251, %fd252, %fd250;
	add.f64 	%fd812, %fd237, %fd253;
	ld.global.f64 	%fd254, [%rd42];
	rcp.rn.f64 	%fd255, %fd254;
	add.f64 	%fd813, %fd240, %fd255;
	ld.global.f64 	%fd256, [%rd42+8];
	rcp.rn.f64 	%fd257, %fd256;
	add.f64 	%fd814, %fd243, %fd257;
	add.f64 	%fd815, %fd244, %fd247;
	add.f64 	%fd816, %fd245, %fd251;
	add.s32 	%r225, %r225, 4;
	add.s32 	%r223, %r223, 4;
	setp.ne.s32 	%p4, %r223, 0;
	@%p4 bra 	$L__BB0_4;
$L__BB0_5:
	and.b32  	%r11, %r4, 3;
	setp.eq.s32 	%p5, %r11, 0;
	@%p5 bra 	$L__BB0_10;
	setp.eq.s32 	%p6, %r11, 1;
	@%p6 bra 	$L__BB0_8;
	mul.wide.s32 	%rd44, %r225, 4;
	add.s64 	%rd45, %rd1, %rd44;
	ld.global.u32 	%r90, [%rd45];
	shl.b32 	%r91, %r90, 3;
	add.s32 	%r92, %r91, %r69;
	mul.wide.s32 	%rd46, %r92, 8;
	add.s64 	%rd47, %rd3, %rd46;
	ld.global.f64 	%fd259, [%rd47+32];
	add.s64 	%rd48, %rd2, %rd46;
	ld.global.f64 	%fd260, [%rd48+32];
	add.s64 	%rd49, %rd4, %rd46;
	ld.global.f64 	%fd261, [%rd49+32];
	fma.rn.f64 	%fd262, %fd260, %fd261, %fd259;
	add.f64 	%fd263, %fd811, %fd262;
	ld.global.f64 	%fd264, [%rd47+48];
	ld.global.f64 	%fd265, [%rd48+48];
	ld.global.f64 	%fd266, [%rd49+48];
	fma.rn.f64 	%fd267, %fd265, %fd266, %fd264;
	add.f64 	%fd268, %fd812, %fd267;
	ld.global.f64 	%fd269, [%rd48];
	rcp.rn.f64 	%fd270, %fd269;
	add.f64 	%fd271, %fd813, %fd270;
	ld.global.f64 	%fd272, [%rd48+8];
	rcp.rn.f64 	%fd273, %fd272;
	add.f64 	%fd274, %fd814, %fd273;
	add.f64 	%fd275, %fd815, %fd260;
	add.f64 	%fd276, %fd816, %fd265;
	ld.global.u32 	%r93, [%rd45+4];
	shl.b32 	%r94, %r93, 3;
	add.s32 	%r95, %r94, %r69;
	mul.wide.s32 	%rd50, %r95, 8;
	add.s64 	%rd51, %rd3, %rd50;
	ld.global.f64 	%fd277, [%rd51+32];
	add.s64 	%rd52, %rd2, %rd50;
	ld.global.f64 	%fd278, [%rd52+32];
	add.s64 	%rd53, %rd4, %rd50;
	ld.global.f64 	%fd279, [%rd53+32];
	fma.rn.f64 	%fd280, %fd278, %fd279, %fd277;
	add.f64 	%fd811, %fd263, %fd280;
	ld.global.f64 	%fd281, [%rd51+48];
	ld.global.f64 	%fd282, [%rd52+48];
	ld.global.f64 	%fd283, [%rd53+48];
	fma.rn.f64 	%fd284, %fd282, %fd283, %fd281;
	add.f64 	%fd812, %fd268, %fd284;
	ld.global.f64 	%fd285, [%rd52];
	rcp.rn.f64 	%fd286, %fd285;
	add.f64 	%fd813, %fd271, %fd286;
	ld.global.f64 	%fd287, [%rd52+8];
	rcp.rn.f64 	%fd288, %fd287;
	add.f64 	%fd814, %fd274, %fd288;
	add.f64 	%fd815, %fd275, %fd278;
	add.f64 	%fd816, %fd276, %fd282;
	add.s32 	%r225, %r225, 2;
$L__BB0_8:
	and.b32  	%r96, %r4, 1;
	setp.eq.b32 	%p7, %r96, 1;
	not.pred 	%p8, %p7;
	@%p8 bra 	$L__BB0_10;
	mul.wide.s32 	%rd54, %r225, 4;
	add.s64 	%rd55, %rd1, %rd54;
	ld.global.u32 	%r97, [%rd55];
	shl.b32 	%r98, %r97, 3;
	add.s32 	%r99, %r98, %r69;
	mul.wide.s32 	%rd56, %r99, 8;
	add.s64 	%rd57, %rd3, %rd56;
	ld.global.f64 	%fd289, [%rd57+32];
	add.s64 	%rd58, %rd2, %rd56;
	ld.global.f64 	%fd290, [%rd58+32];
	add.s64 	%rd59, %rd4, %rd56;
	ld.global.f64 	%fd291, [%rd59+32];
	fma.rn.f64 	%fd292, %fd290, %fd291, %fd289;
	add.f64 	%fd811, %fd811, %fd292;
	ld.global.f64 	%fd293, [%rd57+48];
	ld.global.f64 	%fd294, [%rd58+48];
	ld.global.f64 	%fd295, [%rd59+48];
	fma.rn.f64 	%fd296, %fd294, %fd295, %fd293;
	add.f64 	%fd812, %fd812, %fd296;
	ld.global.f64 	%fd297, [%rd58];
	rcp.rn.f64 	%fd298, %fd297;
	add.f64 	%fd813, %fd813, %fd298;
	ld.global.f64 	%fd299, [%rd58+8];
	rcp.rn.f64 	%fd300, %fd299;
	add.f64 	%fd814, %fd814, %fd300;
	add.f64 	%fd815, %fd815, %fd290;
	add.f64 	%fd816, %fd816, %fd294;
$L__BB0_10:
	ld.param.u64 	%rd235, [_Z17update_bus_kerneldiiiPiS_S_S_S_S_PdS0_S0_S0_S0_S0_S0_S0__param_6];
	cvta.to.global.u64 	%rd60, %rd235;
	mul.wide.s32 	%rd61, %r1, 4;
	add.s64 	%rd7, %rd60, %rd61;
	ld.global.u32 	%r241, [%rd7];
	ld.global.u32 	%r15, [%rd7+4];
	setp.ge.s32 	%p9, %r241, %r15;
	@%p9 bra 	$L__BB0_19;
	add.s32 	%r100, %r241, 1;
	max.s32 	%r101, %r15, %r100;
	sub.s32 	%r16, %r101, %r241;
	sub.s32 	%r102, %r241, %r101;
	setp.gt.u32 	%p10, %r102, -4;
	mov.u32 	%r229, %r241;
	@%p10 bra 	$L__BB0_14;
	and.b32  	%r103, %r16, -4;
	neg.s32 	%r227, %r103;
	mov.u32 	%r229, %r241;
$L__BB0_13:
	.pragma "nounroll";
	mul.wide.s32 	%rd62, %r229, 4;
	add.s64 	%rd63, %rd5, %rd62;
	ld.global.u32 	%r104, [%rd63];
	shl.b32 	%r105, %r104, 3;
	add.s32 	%r106, %r105, %r69;
	mul.wide.s32 	%rd64, %r106, 8;
	add.s64 	%rd65, %rd3, %rd64;
	ld.global.f64 	%fd302, [%rd65+40];
	add.s64 	%rd66, %rd2, %rd64;
	ld.global.f64 	%fd303, [%rd66+40];
	add.s64 	%rd67, %rd4, %rd64;
	ld.global.f64 	%fd304, [%rd67+40];
	fma.rn.f64 	%fd305, %fd303, %fd304, %fd302;
	add.f64 	%fd306, %fd811, %fd305;
	ld.global.f64 	%fd307, [%rd65+56];
	ld.global.f64 	%fd308, [%rd66+56];
	ld.global.f64 	%fd309, [%rd67+56];
	fma.rn.f64 	%fd310, %fd308, %fd309, %fd307;
	add.f64 	%fd311, %fd812, %fd310;
	ld.global.f64 	%fd312, [%rd66+16];
	rcp.rn.f64 	%fd313, %fd312;
	add.f64 	%fd314, %fd813, %fd313;
	ld.global.f64 	%fd315, [%rd66+24];
	rcp.rn.f64 	%fd316, %fd315;
	add.f64 	%fd317, %fd814, %fd316;
	add.f64 	%fd318, %fd815, %fd303;
	add.f64 	%fd319, %fd816, %fd308;
	ld.global.u32 	%r107, [%rd63+4];
	shl.b32 	%r108, %r107, 3;
	add.s32 	%r109, %r108, %r69;
	mul.wide.s32 	%rd68, %r109, 8;
	add.s64 	%rd69, %rd3, %rd68;
	ld.global.f64 	%fd320, [%rd69+40];
	add.s64 	%rd70, %rd2, %rd68;
	ld.global.f64 	%fd321, [%rd70+40];
	add.s64 	%rd71, %rd4, %rd68;
	ld.global.f64 	%fd322, [%rd71+40];
	fma.rn.f64 	%fd323, %fd321, %fd322, %fd320;
	add.f64 	%fd324, %fd306, %fd323;
	ld.global.f64 	%fd325, [%rd69+56];
	ld.global.f64 	%fd326, [%rd70+56];
	ld.global.f64 	%fd327, [%rd71+56];
	fma.rn.f64 	%fd328, %fd326, %fd327, %fd325;
	add.f64 	%fd329, %fd311, %fd328;
	ld.global.f64 	%fd330, [%rd70+16];
	rcp.rn.f64 	%fd331, %fd330;
	add.f64 	%fd332, %fd314, %fd331;
	ld.global.f64 	%fd333, [%rd70+24];
	rcp.rn.f64 	%fd334, %fd333;
	add.f64 	%fd335, %fd317, %fd334;
	add.f64 	%fd336, %fd318, %fd321;
	add.f64 	%fd337, %fd319, %fd326;
	ld.global.u32 	%r110, [%rd63+8];
	shl.b32 	%r111, %r110, 3;
	add.s32 	%r112, %r111, %r69;
	mul.wide.s32 	%rd72, %r112, 8;
	add.s64 	%rd73, %rd3, %rd72;
	ld.global.f64 	%fd338, [%rd73+40];
	add.s64 	%rd74, %rd2, %rd72;
	ld.global.f64 	%fd339, [%rd74+40];
	add.s64 	%rd75, %rd4, %rd72;
	ld.global.f64 	%fd340, [%rd75+40];
	fma.rn.f64 	%fd341, %fd339, %fd340, %fd338;
	add.f64 	%fd342, %fd324, %fd341;
	ld.global.f64 	%fd343, [%rd73+56];
	ld.global.f64 	%fd344, [%rd74+56];
	ld.global.f64 	%fd345, [%rd75+56];
	fma.rn.f64 	%fd346, %fd344, %fd345, %fd343;
	add.f64 	%fd347, %fd329, %fd346;
	ld.global.f64 	%fd348, [%rd74+16];
	rcp.rn.f64 	%fd349, %fd348;
	add.f64 	%fd350, %fd332, %fd349;
	ld.global.f64 	%fd351, [%rd74+24];
	rcp.rn.f64 	%fd352, %fd351;
	add.f64 	%fd353, %fd335, %fd352;
	add.f64 	%fd354, %fd336, %fd339;
	add.f64 	%fd355, %fd337, %fd344;
	ld.global.u32 	%r113, [%rd63+12];
	shl.b32 	%r114, %r113, 3;
	add.s32 	%r115, %r114, %r69;
	mul.wide.s32 	%rd76, %r115, 8;
	add.s64 	%rd77, %rd3, %rd76;
	ld.global.f64 	%fd356, [%rd77+40];
	add.s64 	%rd78, %rd2, %rd76;
	ld.global.f64 	%fd357, [%rd78+40];
	add.s64 	%rd79, %rd4, %rd76;
	ld.global.f64 	%fd358, [%rd79+40];
	fma.rn.f64 	%fd359, %fd357, %fd358, %fd356;
	add.f64 	%fd811, %fd342, %fd359;
	ld.global.f64 	%fd360, [%rd77+56];
	ld.global.f64 	%fd361, [%rd78+56];
	ld.global.f64 	%fd362, [%rd79+56];
	fma.rn.f64 	%fd363, %fd361, %fd362, %fd360;
	add.f64 	%fd812, %fd347, %fd363;
	ld.global.f64 	%fd364, [%rd78+16];
	rcp.rn.f64 	%fd365, %fd364;
	add.f64 	%fd813, %fd350, %fd365;
	ld.global.f64 	%fd366, [%rd78+24];
	rcp.rn.f64 	%fd367, %fd366;
	add.f64 	%fd814, %fd353, %fd367;
	add.f64 	%fd815, %fd354, %fd357;
	add.f64 	%fd816, %fd355, %fd361;
	add.s32 	%r229, %r229, 4;
	add.s32 	%r227, %r227, 4;
	setp.ne.s32 	%p11, %r227, 0;
	@%p11 bra 	$L__BB0_13;
$L__BB0_14:
	and.b32  	%r23, %r16, 3;
	setp.eq.s32 	%p12, %r23, 0;
	@%p12 bra 	$L__BB0_19;
	setp.eq.s32 	%p13, %r23, 1;
	@%p13 bra 	$L__BB0_17;
	mul.wide.s32 	%rd80, %r229, 4;
	add.s64 	%rd81, %rd5, %rd80;
	ld.global.u32 	%r116, [%rd81];
	shl.b32 	%r117, %r116, 3;
	add.s32 	%r118, %r117, %r69;
	mul.wide.s32 	%rd82, %r118, 8;
	add.s64 	%rd83, %rd3, %rd82;
	ld.global.f64 	%fd369, [%rd83+40];
	add.s64 	%rd84, %rd2, %rd82;
	ld.global.f64 	%fd370, [%rd84+40];
	add.s64 	%rd85, %rd4, %rd82;
	ld.global.f64 	%fd371, [%rd85+40];
	fma.rn.f64 	%fd372, %fd370, %fd371, %fd369;
	add.f64 	%fd373, %fd811, %fd372;
	ld.global.f64 	%fd374, [%rd83+56];
	ld.global.f64 	%fd375, [%rd84+56];
	ld.global.f64 	%fd376, [%rd85+56];
	fma.rn.f64 	%fd377, %fd375, %fd376, %fd374;
	add.f64 	%fd378, %fd812, %fd377;
	ld.global.f64 	%fd379, [%rd84+16];
	rcp.rn.f64 	%fd380, %fd379;
	add.f64 	%fd381, %fd813, %fd380;
	ld.global.f64 	%fd382, [%rd84+24];
	rcp.rn.f64 	%fd383, %fd382;
	add.f64 	%fd384, %fd814, %fd383;
	add.f64 	%fd385, %fd815, %fd370;
	add.f64 	%fd386, %fd816, %fd375;
	ld.global.u32 	%r119, [%rd81+4];
	shl.b32 	%r120, %r119, 3;
	add.s32 	%r121, %r120, %r69;
	mul.wide.s32 	%rd86, %r121, 8;
	add.s64 	%rd87, %rd3, %rd86;
	ld.global.f64 	%fd387, [%rd87+40];
	add.s64 	%rd88, %rd2, %rd86;
	ld.global.f64 	%fd388, [%rd88+40];
	add.s64 	%rd89, %rd4, %rd86;
	ld.global.f64 	%fd389, [%rd89+40];
	fma.rn.f64 	%fd390, %fd388, %fd389, %fd387;
	add.f64 	%fd811, %fd373, %fd390;
	ld.global.f64 	%fd391, [%rd87+56];
	ld.global.f64 	%fd392, [%rd88+56];
	ld.global.f64 	%fd393, [%rd89+56];
	fma.rn.f64 	%fd394, %fd392, %fd393, %fd391;
	add.f64 	%fd812, %fd378, %fd394;
	ld.global.f64 	%fd395, [%rd88+16];
	rcp.rn.f64 	%fd396, %fd395;
	add.f64 	%fd813, %fd381, %fd396;
	ld.global.f64 	%fd397, [%rd88+24];
	rcp.rn.f64 	%fd398, %fd397;
	add.f64 	%fd814, %fd384, %fd398;
	add.f64 	%fd815, %fd385, %fd388;
	add.f64 	%fd816, %fd386, %fd392;
	add.s32 	%r229, %r229, 2;
$L__BB0_17:
	and.b32  	%r122, %r16, 1;
	setp.eq.b32 	%p14, %r122, 1;
	not.pred 	%p15, %p14;
	@%p15 bra 	$L__BB0_19;
	mul.wide.s32 	%rd90, %r229, 4;
	add.s64 	%rd91, %rd5, %rd90;
	ld.global.u32 	%r123, [%rd91];
	shl.b32 	%r124, %r123, 3;
	add.s32 	%r125, %r124, %r69;
	mul.wide.s32 	%rd92, %r125, 8;
	add.s64 	%rd93, %rd3, %rd92;
	ld.global.f64 	%fd399, [%rd93+40];
	add.s64 	%rd94, %rd2, %rd92;
	ld.global.f64 	%fd400, [%rd94+40];
	add.s64 	%rd95, %rd4, %rd92;
	ld.global.f64 	%fd401, [%rd95+40];
	fma.rn.f64 	%fd402, %fd400, %fd401, %fd399;
	add.f64 	%fd811, %fd811, %fd402;
	ld.global.f64 	%fd403, [%rd93+56];
	ld.global.f64 	%fd404, [%rd94+56];
	ld.global.f64 	%fd405, [%rd95+56];
	fma.rn.f64 	%fd406, %fd404, %fd405, %fd403;
	add.f64 	%fd812, %fd812, %fd406;
	ld.global.f64 	%fd407, [%rd94+16];
	rcp.rn.f64 	%fd408, %fd407;
	add.f64 	%fd813, %fd813, %fd408;
	ld.global.f64 	%fd409, [%rd94+24];
	rcp.rn.f64 	%fd410, %fd409;
	add.f64 	%fd814, %fd814, %fd410;
	add.f64 	%fd815, %fd815, %fd400;
	add.f64 	%fd816, %fd816, %fd404;
$L__BB0_19:
	ld.param.u64 	%rd236, [_Z17update_bus_kerneldiiiPiS_S_S_S_S_PdS0_S0_S0_S0_S0_S0_S0__param_8];
	cvta.to.global.u64 	%rd96, %rd236;
	mul.wide.s32 	%rd97, %r1, 4;
	add.s64 	%rd8, %rd96, %rd97;
	ld.global.u32 	%r243, [%rd8];
	ld.global.u32 	%r27, [%rd8+4];
	setp.ge.s32 	%p16, %r243, %r27;
	mov.f64 	%fd837, 0d0000000000000000;
	mov.f64 	%fd838, %fd837;
	mov.f64 	%fd839, %fd837;
	mov.f64 	%fd840, %fd837;
	@%p16 bra 	$L__BB0_28;
	add.s32 	%r126, %r243, 1;
	max.s32 	%r127, %r27, %r126;
	sub.s32 	%r28, %r127, %r243;
	sub.s32 	%r128, %r243, %r127;
	setp.gt.u32 	%p17, %r128, -4;
	mov.f64 	%fd840, 0d0000000000000000;
	mov.u32 	%r233, %r243;
	mov.f64 	%fd839, %fd840;
	mov.f64 	%fd838, %fd840;
	mov.f64 	%fd837, %fd840;
	@%p17 bra 	$L__BB0_23;
	and.b32  	%r129, %r28, -4;
	neg.s32 	%r231, %r129;
	mov.f64 	%fd840, 0d0000000000000000;
	mov.u32 	%r233, %r243;
$L__BB0_22:
	.pragma "nounroll";
	ld.param.u64 	%rd237, [_Z17update_bus_kerneldiiiPiS_S_S_S_S_PdS0_S0_S0_S0_S0_S0_S0__param_9];
	ld.param.u32 	%r219, [_Z17update_bus_kerneldiiiPiS_S_S_S_S_PdS0_S0_S0_S0_S0_S0_S0__param_2];
	mul.wide.s32 	%rd98, %r233, 4;
	cvta.to.global.u64 	%rd99, %rd237;
	add.s64 	%rd100, %rd99, %rd98;
	ld.global.u32 	%r130, [%rd100];
	shl.b32 	%r131, %r130, 1;
	add.s32 	%r132, %r131, %r219;
	mul.wide.s32 	%rd101, %r132, 8;
	add.s64 	%rd102, %rd4, %rd101;
	ld.global.f64 	%fd415, [%rd102];
	add.s64 	%rd103, %rd3, %rd101;
	ld.global.f64 	%fd416, [%rd103];
	add.s64 	%rd104, %rd2, %rd101;
	ld.global.f64 	%fd417, [%rd104];
	div.rn.f64 	%fd418, %fd416, %fd417;
	add.f64 	%fd419, %fd415, %fd418;
	add.f64 	%fd420, %fd837, %fd419;
	ld.global.f64 	%fd421, [%rd102+8];
	ld.global.f64 	%fd422, [%rd103+8];
	ld.global.f64 	%fd423, [%rd104+8];
	div.rn.f64 	%fd424, %fd422, %fd423;
	add.f64 	%fd425, %fd421, %fd424;
	add.f64 	%fd426, %fd838, %fd425;
	rcp.rn.f64 	%fd427, %fd417;
	add.f64 	%fd428, %fd839, %fd427;
	rcp.rn.f64 	%fd429, %fd423;
	add.f64 	%fd430, %fd840, %fd429;
	ld.global.u32 	%r133, [%rd100+4];
	shl.b32 	%r134, %r133, 1;
	add.s32 	%r135, %r134, %r219;
	mul.wide.s32 	%rd105, %r135, 8;
	add.s64 	%rd106, %rd4, %rd105;
	ld.global.f64 	%fd431, [%rd106];
	add.s64 	%rd107, %rd3, %rd105;
	ld.global.f64 	%fd432, [%rd107];
	add.s64 	%rd108, %rd2, %rd105;
	ld.global.f64 	%fd433, [%rd108];
	div.rn.f64 	%fd434, %fd432, %fd433;
	add.f64 	%fd435, %fd431, %fd434;
	add.f64 	%fd436, %fd420, %fd435;
	ld.global.f64 	%fd437, [%rd106+8];
	ld.global.f64 	%fd438, [%rd107+8];
	ld.global.f64 	%fd439, [%rd108+8];
	div.rn.f64 	%fd440, %fd438, %fd439;
	add.f64 	%fd441, %fd437, %fd440;
	add.f64 	%fd442, %fd426, %fd441;
	rcp.rn.f64 	%fd443, %fd433;
	add.f64 	%fd444, %fd428, %fd443;
	rcp.rn.f64 	%fd445, %fd439;
	add.f64 	%fd446, %fd430, %fd445;
	ld.global.u32 	%r136, [%rd100+8];
	shl.b32 	%r137, %r136, 1;
	add.s32 	%r138, %r137, %r219;
	mul.wide.s32 	%rd109, %r138, 8;
	add.s64 	%rd110, %rd4, %rd109;
	ld.global.f64 	%fd447, [%rd110];
	add.s64 	%rd111, %rd3, %rd109;
	ld.global.f64 	%fd448, [%rd111];
	add.s64 	%rd112, %rd2, %rd109;
	ld.global.f64 	%fd449, [%rd112];
	div.rn.f64 	%fd450, %fd448, %fd449;
	add.f64 	%fd451, %fd447, %fd450;
	add.f64 	%fd452, %fd436, %fd451;
	ld.global.f64 	%fd453, [%rd110+8];
	ld.global.f64 	%fd454, [%rd111+8];
	ld.global.f64 	%fd455, [%rd112+8];
	div.rn.f64 	%fd456, %fd454, %fd455;
	add.f64 	%fd457, %fd453, %fd456;
	add.f64 	%fd458, %fd442, %fd457;
	rcp.rn.f64 	%fd459, %fd449;
	add.f64 	%fd460, %fd444, %fd459;
	rcp.rn.f64 	%fd461, %fd455;
	add.f64 	%fd462, %fd446, %fd461;
	ld.global.u32 	%r139, [%rd100+12];
	shl.b32 	%r140, %r139, 1;
	add.s32 	%r141, %r140, %r219;
	mul.wide.s32 	%rd113, %r141, 8;
	add.s64 	%rd114, %rd4, %rd113;
	ld.global.f64 	%fd463, [%rd114];
	add.s64 	%rd115, %rd3, %rd113;
	ld.global.f64 	%fd464, [%rd115];
	add.s64 	%rd116, %rd2, %rd113;
	ld.global.f64 	%fd465, [%rd116];
	div.rn.f64 	%fd466, %fd464, %fd465;
	add.f64 	%fd467, %fd463, %fd466;
	add.f64 	%fd837, %fd452, %fd467;
	ld.global.f64 	%fd468, [%rd114+8];
	ld.global.f64 	%fd469, [%rd115+8];
	ld.global.f64 	%fd470, [%rd116+8];
	div.rn.f64 	%fd471, %fd469, %fd470;
	add.f64 	%fd472, %fd468, %fd471;
	add.f64 	%fd838, %fd458, %fd472;
	rcp.rn.f64 	%fd473, %fd465;
	add.f64 	%fd839, %fd460, %fd473;
	rcp.rn.f64 	%fd474, %fd470;
	add.f64 	%fd840, %fd462, %fd474;
	add.s32 	%r233, %r233, 4;
	add.s32 	%r231, %r231, 4;
	setp.ne.s32 	%p18, %r231, 0;
	@%p18 bra 	$L__BB0_22;
$L__BB0_23:
	and.b32  	%r142, %r28, 3;
	setp.eq.s32 	%p19, %r142, 0;
	@%p19 bra 	$L__BB0_28;
	setp.eq.s32 	%p20, %r142, 1;
	@%p20 bra 	$L__BB0_26;
	ld.param.u64 	%rd238, [_Z17update_bus_kerneldiiiPiS_S_S_S_S_PdS0_S0_S0_S0_S0_S0_S0__param_9];
	ld.param.u32 	%r220, [_Z17update_bus_kerneldiiiPiS_S_S_S_S_PdS0_S0_S0_S0_S0_S0_S0__param_2];
	cvta.to.global.u64 	%rd117, %rd238;
	mul.wide.s32 	%rd118, %r233, 4;
	add.s64 	%rd119, %rd117, %rd118;
	ld.global.u32 	%r144, [%rd119];
	shl.b32 	%r145, %r144, 1;
	add.s32 	%r146, %r145, %r220;
	mul.wide.s32 	%rd120, %r146, 8;
	add.s64 	%rd121, %rd4, %rd120;
	ld.global.f64 	%fd476, [%rd121];
	add.s64 	%rd122, %rd3, %rd120;
	ld.global.f64 	%fd477, [%rd122];
	add.s64 	%rd123, %rd2, %rd120;
	ld.global.f64 	%fd478, [%rd123];
	div.rn.f64 	%fd479, %fd477, %fd478;
	add.f64 	%fd480, %fd476, %fd479;
	add.f64 	%fd481, %fd837, %fd480;
	ld.global.f64 	%fd482, [%rd121+8];
	ld.global.f64 	%fd483, [%rd122+8];
	ld.global.f64 	%fd484, [%rd123+8];
	div.rn.f64 	%fd485, %fd483, %fd484;
	add.f64 	%fd486, %fd482, %fd485;
	add.f64 	%fd487, %fd838, %fd486;
	rcp.rn.f64 	%fd488, %fd478;
	add.f64 	%fd489, %fd839, %fd488;
	rcp.rn.f64 	%fd490, %fd484;
	add.f64 	%fd491, %fd840, %fd490;
	ld.global.u32 	%r147, [%rd119+4];
	shl.b32 	%r148, %r147, 1;
	add.s32 	%r149, %r148, %r220;
	mul.wide.s32 	%rd124, %r149, 8;
	add.s64 	%rd125, %rd4, %rd124;
	ld.global.f64 	%fd492, [%rd125];
	add.s64 	%rd126, %rd3, %rd124;
	ld.global.f64 	%fd493, [%rd126];
	add.s64 	%rd127, %rd2, %rd124;
	ld.global.f64 	%fd494, [%rd127];
	div.rn.f64 	%fd495, %fd493, %fd494;
	add.f64 	%fd496, %fd492, %fd495;
	add.f64 	%fd837, %fd481, %fd496;
	ld.global.f64 	%fd497, [%rd125+8];
	ld.global.f64 	%fd498, [%rd126+8];
	ld.global.f64 	%fd499, [%rd127+8];
	div.rn.f64 	%fd500, %fd498, %fd499;
	add.f64 	%fd501, %fd497, %fd500;
	add.f64 	%fd838, %fd487, %fd501;
	rcp.rn.f64 	%fd502, %fd494;
	add.f64 	%fd839, %fd489, %fd502;
	rcp.rn.f64 	%fd503, %fd499;
	add.f64 	%fd840, %fd491, %fd503;
	add.s32 	%r233, %r233, 2;
$L__BB0_26:
	and.b32  	%r150, %r28, 1;
	setp.eq.b32 	%p21, %r150, 1;
	not.pred 	%p22, %p21;
	@%p22 bra 	$L__BB0_28;
	ld.param.u64 	%rd239, [_Z17update_bus_kerneldiiiPiS_S_S_S_S_PdS0_S0_S0_S0_S0_S0_S0__param_9];
	ld.param.u32 	%r221, [_Z17update_bus_kerneldiiiPiS_S_S_S_S_PdS0_S0_S0_S0_S0_S0_S0__param_2];
	cvta.to.global.u64 	%rd128, %rd239;
	mul.wide.s32 	%rd129, %r233, 4;
	add.s64 	%rd130, %rd128, %rd129;
	ld.global.u32 	%r151, [%rd130];
	shl.b32 	%r152, %r151, 1;
	add.s32 	%r153, %r152, %r221;
	mul.wide.s32 	%rd131, %r153, 8;
	add.s64 	%rd132, %rd4, %rd131;
	ld.global.f64 	%fd504, [%rd132];
	add.s64 	%rd133, %rd3, %rd131;
	ld.global.f64 	%fd505, [%rd133];
	add.s64 	%rd134, %rd2, %rd131;
	ld.global.f64 	%fd506, [%rd134];
	div.rn.f64 	%fd507, %fd505, %fd506;
	add.f64 	%fd508, %fd504, %fd507;
	add.f64 	%fd837, %fd837, %fd508;
	ld.global.f64 	%fd509, [%rd132+8];
	ld.global.f64 	%fd510, [%rd133+8];
	ld.global.f64 	%fd511, [%rd134+8];
	div.rn.f64 	%fd512, %fd510, %fd511;
	add.f64 	%fd513, %fd509, %fd512;
	add.f64 	%fd838, %fd838, %fd513;
	rcp.rn.f64 	%fd514, %fd506;
	add.f64 	%fd839, %fd839, %fd514;
	rcp.rn.f64 	%fd515, %fd511;
	add.f64 	%fd840, %fd840, %fd515;
$L__BB0_28:
	ld.param.u64 	%rd242, [_Z17update_bus_kerneldiiiPiS_S_S_S_S_PdS0_S0_S0_S0_S0_S0_S0__param_11];
	ld.param.u64 	%rd241, [_Z17update_bus_kerneldiiiPiS_S_S_S_S_PdS0_S0_S0_S0_S0_S0_S0__param_10];
	ld.param.f64 	%fd744, [_Z17update_bus_kerneldiiiPiS_S_S_S_S_PdS0_S0_S0_S0_S0_S0_S0__param_0];
	setp.ge.s32 	%p23, %r246, %r244;
	cvta.to.global.u64 	%rd135, %rd241;
	mul.wide.s32 	%rd136, %r1, 8;
	add.s64 	%rd137, %rd135, %rd136;
	ld.global.f64 	%fd516, [%rd137];
	div.rn.f64 	%fd517, %fd516, %fd744;
	sub.f64 	%fd863, %fd837, %fd517;
	cvta.to.global.u64 	%rd138, %rd242;
	add.s64 	%rd139, %rd138, %rd136;
	ld.global.f64 	%fd518, [%rd139];
	div.rn.f64 	%fd519, %fd518, %fd744;
	sub.f64 	%fd864, %fd838, %fd519;
	@%p23 bra 	$L__BB0_37;
	add.s32 	%r154, %r246, 1;
	max.s32 	%r155, %r244, %r154;
	sub.s32 	%r37, %r155, %r246;
	sub.s32 	%r156, %r246, %r155;
	setp.gt.u32 	%p24, %r156, -4;
	mov.u32 	%r237, %r246;
	@%p24 bra 	$L__BB0_32;
	and.b32  	%r157, %r37, -4;
	neg.s32 	%r235, %r157;
	mov.u32 	%r237, %r246;
$L__BB0_31:
	.pragma "nounroll";
	mul.wide.s32 	%rd140, %r237, 4;
	add.s64 	%rd141, %rd1, %rd140;
	ld.global.u32 	%r158, [%rd141];
	shl.b32 	%r159, %r158, 3;
	add.s32 	%r160, %r159, %r69;
	mul.wide.s32 	%rd142, %r160, 8;
	add.s64 	%rd143, %rd4, %rd142;
	ld.global.f64 	%fd521, [%rd143];
	add.s64 	%rd144, %rd3, %rd142;
	ld.global.f64 	%fd522, [%rd144];
	add.s64 	%rd145, %rd2, %rd142;
	ld.global.f64 	%fd523, [%rd145];
	div.rn.f64 	%fd524, %fd522, %fd523;
	add.f64 	%fd525, %fd521, %fd524;
	sub.f64 	%fd526, %fd863, %fd525;
	ld.global.f64 	%fd527, [%rd143+8];
	ld.global.f64 	%fd528, [%rd144+8];
	ld.global.f64 	%fd529, [%rd145+8];
	div.rn.f64 	%fd530, %fd528, %fd529;
	add.f64 	%fd531, %fd527, %fd530;
	sub.f64 	%fd532, %fd864, %fd531;
	ld.global.u32 	%r161, [%rd141+4];
	shl.b32 	%r162, %r161, 3;
	add.s32 	%r163, %r162, %r69;
	mul.wide.s32 	%rd146, %r163, 8;
	add.s64 	%rd147, %rd4, %rd146;
	ld.global.f64 	%fd533, [%rd147];
	add.s64 	%rd148, %rd3, %rd146;
	ld.global.f64 	%fd534, [%rd148];
	add.s64 	%rd149, %rd2, %rd146;
	ld.global.f64 	%fd535, [%rd149];
	div.rn.f64 	%fd536, %fd534, %fd535;
	add.f64 	%fd537, %fd533, %fd536;
	sub.f64 	%fd538, %fd526, %fd537;
	ld.global.f64 	%fd539, [%rd147+8];
	ld.global.f64 	%fd540, [%rd148+8];
	ld.global.f64 	%fd541, [%rd149+8];
	div.rn.f64 	%fd542, %fd540, %fd541;
	add.f64 	%fd543, %fd539, %fd542;
	sub.f64 	%fd544, %fd532, %fd543;
	ld.global.u32 	%r164, [%rd141+8];
	shl.b32 	%r165, %r164, 3;
	add.s32 	%r166, %r165, %r69;
	mul.wide.s32 	%rd150, %r166, 8;
	add.s64 	%rd151, %rd4, %rd150;
	ld.global.f64 	%fd545, [%rd151];
	add.s64 	%rd152, %rd3, %rd150;
	ld.global.f64 	%fd546, [%rd152];
	add.s64 	%rd153, %rd2, %rd150;
	ld.global.f64 	%fd547, [%rd153];
	div.rn.f64 	%fd548, %fd546, %fd547;
	add.f64 	%fd549, %fd545, %fd548;
	sub.f64 	%fd550, %fd538, %fd549;
	ld.global.f64 	%fd551, [%rd151+8];
	ld.global.f64 	%fd552, [%rd152+8];
	ld.global.f64 	%fd553, [%rd153+8];
	div.rn.f64 	%fd554, %fd552, %fd553;
	add.f64 	%fd555, %fd551, %fd554;
	sub.f64 	%fd556, %fd544, %fd555;
	ld.global.u32 	%r167, [%rd141+12];
	shl.b32 	%r168, %r167, 3;
	add.s32 	%r169, %r168, %r69;
	mul.wide.s32 	%rd154, %r169, 8;
	add.s64 	%rd155, %rd4, %rd154;
	ld.global.f64 	%fd557, [%rd155];
	add.s64 	%rd156, %rd3, %rd154;
	ld.global.f64 	%fd558, [%rd156];
	add.s64 	%rd157, %rd2, %rd154;
	ld.global.f64 	%fd559, [%rd157];
	div.rn.f64 	%fd560, %fd558, %fd559;
	add.f64 	%fd561, %fd557, %fd560;
	sub.f64 	%fd863, %fd550, %fd561;
	ld.global.f64 	%fd562, [%rd155+8];
	ld.global.f64 	%fd563, [%rd156+8];
	ld.global.f64 	%fd564, [%rd157+8];
	div.rn.f64 	%fd565, %fd563, %fd564;
	add.f64 	%fd566, %fd562, %fd565;
	sub.f64 	%fd864, %fd556, %fd566;
	add.s32 	%r237, %r237, 4;
	add.s32 	%r235, %r235, 4;
	setp.ne.s32 	%p25, %r235, 0;
	@%p25 bra 	$L__BB0_31;
$L__BB0_32:
	and.b32  	%r44, %r37, 3;
	setp.eq.s32 	%p26, %r44, 0;
	@%p26 bra 	$L__BB0_37;
	setp.eq.s32 	%p27, %r44, 1;
	@%p27 bra 	$L__BB0_35;
	mul.wide.s32 	%rd158, %r237, 4;
	add.s64 	%rd159, %rd1, %rd158;
	ld.global.u32 	%r170, [%rd159];
	shl.b32 	%r171, %r170, 3;
	add.s32 	%r172, %r171, %r69;
	mul.wide.s32 	%rd160, %r172, 8;
	add.s64 	%rd161, %rd4, %rd160;
	ld.global.f64 	%fd568, [%rd161];
	add.s64 	%rd162, %rd3, %rd160;
	ld.global.f64 	%fd569, [%rd162];
	add.s64 	%rd163, %rd2, %rd160;
	ld.global.f64 	%fd570, [%rd163];
	div.rn.f64 	%fd571, %fd569, %fd570;
	add.f64 	%fd572, %fd568, %fd571;
	sub.f64 	%fd573, %fd863, %fd572;
	ld.global.f64 	%fd574, [%rd161+8];
	ld.global.f64 	%fd575, [%rd162+8];
	ld.global.f64 	%fd576, [%rd163+8];
	div.rn.f64 	%fd577, %fd575, %fd576;
	add.f64 	%fd578, %fd574, %fd577;
	sub.f64 	%fd579, %fd864, %fd578;
	ld.global.u32 	%r173, [%rd159+4];
	shl.b32 	%r174, %r173, 3;
	add.s32 	%r175, %r174, %r69;
	mul.wide.s32 	%rd164, %r175, 8;
	add.s64 	%rd165, %rd4, %rd164;
	ld.global.f64 	%fd580, [%rd165];
	add.s64 	%rd166, %rd3, %rd164;
	ld.global.f64 	%fd581, [%rd166];
	add.s64 	%rd167, %rd2, %rd164;
	ld.global.f64 	%fd582, [%rd167];
	div.rn.f64 	%fd583, %fd581, %fd582;
	add.f64 	%fd584, %fd580, %fd583;
	sub.f64 	%fd863, %fd573, %fd584;
	ld.global.f64 	%fd585, [%rd165+8];
	ld.global.f64 	%fd586, [%rd166+8];
	ld.global.f64 	%fd587, [%rd167+8];
	div.rn.f64 	%fd588, %fd586, %fd587;
	add.f64 	%fd589, %fd585, %fd588;
	sub.f64 	%fd864, %fd579, %fd589;
	add.s32 	%r237, %r237, 2;
$L__BB0_35:
	and.b32  	%r176, %r37, 1;
	setp.eq.b32 	%p28, %r176, 1;
	not.pred 	%p29, %p28;
	@%p29 bra 	$L__BB0_37;
	mul.wide.s32 	%rd168, %r237, 4;
	add.s64 	%rd169, %rd1, %rd168;
	ld.global.u32 	%r177, [%rd169];
	shl.b32 	%r178, %r177, 3;
	add.s32 	%r179, %r178, %r69;
	mul.wide.s32 	%rd170, %r179, 8;
	add.s64 	%rd171, %rd4, %rd170;
	ld.global.f64 	%fd590, [%rd171];
	add.s64 	%rd172, %rd3, %rd170;
	ld.global.f64 	%fd591, [%rd172];
	add.s64 	%rd173, %rd2, %rd170;
	ld.global.f64 	%fd592, [%rd173];
	div.rn.f64 	%fd593, %fd591, %fd592;
	add.f64 	%fd594, %fd590, %fd593;
	sub.f64 	%fd863, %fd863, %fd594;
	ld.global.f64 	%fd595, [%rd171+8];
	ld.global.f64 	%fd596, [%rd172+8];
	ld.global.f64 	%fd597, [%rd173+8];
	div.rn.f64 	%fd598, %fd596, %fd597;
	add.f64 	%fd599, %fd595, %fd598;
	sub.f64 	%fd864, %fd864, %fd599;
$L__BB0_37:
	setp.ge.s32 	%p30, %r241, %r15;
	@%p30 bra 	$L__BB0_46;
	add.s32 	%r180, %r241, 1;
	max.s32 	%r181, %r15, %r180;
	sub.s32 	%r47, %r181, %r241;
	sub.s32 	%r182, %r241, %r181;
	setp.gt.u32 	%p31, %r182, -4;
	@%p31 bra 	$L__BB0_41;
	and.b32  	%r183, %r47, -4;
	neg.s32 	%r239, %r183;
$L__BB0_40:
	.pragma "nounroll";
	mul.wide.s32 	%rd174, %r241, 4;
	add.s64 	%rd175, %rd5, %rd174;
	ld.global.u32 	%r184, [%rd175];
	shl.b32 	%r185, %r184, 3;
	add.s32 	%r186, %r185, %r69;
	mul.wide.s32 	%rd176, %r186, 8;
	add.s64 	%rd177, %rd4, %rd176;
	ld.global.f64 	%fd601, [%rd177+16];
	add.s64 	%rd178, %rd3, %rd176;
	ld.global.f64 	%fd602, [%rd178+16];
	add.s64 	%rd179, %rd2, %rd176;
	ld.global.f64 	%fd603, [%rd179+16];
	div.rn.f64 	%fd604, %fd602, %fd603;
	add.f64 	%fd605, %fd601, %fd604;
	sub.f64 	%fd606, %fd863, %fd605;
	ld.global.f64 	%fd607, [%rd177+24];
	ld.global.f64 	%fd608, [%rd178+24];
	ld.global.f64 	%fd609, [%rd179+24];
	div.rn.f64 	%fd610, %fd608, %fd609;
	add.f64 	%fd611, %fd607, %fd610;
	sub.f64 	%fd612, %fd864, %fd611;
	ld.global.u32 	%r187, [%rd175+4];
	shl.b32 	%r188, %r187, 3;
	add.s32 	%r189, %r188, %r69;
	mul.wide.s32 	%rd180, %r189, 8;
	add.s64 	%rd181, %rd4, %rd180;
	ld.global.f64 	%fd613, [%rd181+16];
	add.s64 	%rd182, %rd3, %rd180;
	ld.global.f64 	%fd614, [%rd182+16];
	add.s64 	%rd183, %rd2, %rd180;
	ld.global.f64 	%fd615, [%rd183+16];
	div.rn.f64 	%fd616, %fd614, %fd615;
	add.f64 	%fd617, %fd613, %fd616;
	sub.f64 	%fd618, %fd606, %fd617;
	ld.global.f64 	%fd619, [%rd181+24];
	ld.global.f64 	%fd620, [%rd182+24];
	ld.global.f64 	%fd621, [%rd183+24];
	div.rn.f64 	%fd622, %fd620, %fd621;
	add.f64 	%fd623, %fd619, %fd622;
	sub.f64 	%fd624, %fd612, %fd623;
	ld.global.u32 	%r190, [%rd175+8];
	shl.b32 	%r191, %r190, 3;
	add.s32 	%r192, %r191, %r69;
	mul.wide.s32 	%rd184, %r192, 8;
	add.s64 	%rd185, %rd4, %rd184;
	ld.global.f64 	%fd625, [%rd185+16];
	add.s64 	%rd186, %rd3, %rd184;
	ld.global.f64 	%fd626, [%rd186+16];
	add.s64 	%rd187, %rd2, %rd184;
	ld.global.f64 	%fd627, [%rd187+16];
	div.rn.f64 	%fd628, %fd626, %fd627;
	add.f64 	%fd629, %fd625, %fd628;
	sub.f64 	%fd630, %fd618, %fd629;
	ld.global.f64 	%fd631, [%rd185+24];
	ld.global.f64 	%fd632, [%rd186+24];
	ld.global.f64 	%fd633, [%rd187+24];
	div.rn.f64 	%fd634, %fd632, %fd633;
	add.f64 	%fd635, %fd631, %fd634;
	sub.f64 	%fd636, %fd624, %fd635;
	ld.global.u32 	%r193, [%rd175+12];
	shl.b32 	%r194, %r193, 3;
	add.s32 	%r195, %r194, %r69;
	mul.wide.s32 	%rd188, %r195, 8;
	add.s64 	%rd189, %rd4, %rd188;
	ld.global.f64 	%fd637, [%rd189+16];
	add.s64 	%rd190, %rd3, %rd188;
	ld.global.f64 	%fd638, [%rd190+16];
	add.s64 	%rd191, %rd2, %rd188;
	ld.global.f64 	%fd639, [%rd191+16];
	div.rn.f64 	%fd640, %fd638, %fd639;
	add.f64 	%fd641, %fd637, %fd640;
	sub.f64 	%fd863, %fd630, %fd641;
	ld.global.f64 	%fd642, [%rd189+24];
	ld.global.f64 	%fd643, [%rd190+24];
	ld.global.f64 	%fd644, [%rd191+24];
	div.rn.f64 	%fd645, %fd643, %fd644;
	add.f64 	%fd646, %fd642, %fd645;
	sub.f64 	%fd864, %fd636, %fd646;
	add.s32 	%r241, %r241, 4;
	add.s32 	%r239, %r239, 4;
	setp.ne.s32 	%p32, %r239, 0;
	@%p32 bra 	$L__BB0_40;
$L__BB0_41:
	and.b32  	%r54, %r47, 3;
	setp.eq.s32 	%p33, %r54, 0;
	@%p33 bra 	$L__BB0_46;
	setp.eq.s32 	%p34, %r54, 1;
	@%p34 bra 	$L__BB0_44;
	mul.wide.s32 	%rd192, %r241, 4;
	add.s64 	%rd193, %rd5, %rd192;
	ld.global.u32 	%r196, [%rd193];
	shl.b32 	%r197, %r196, 3;
	add.s32 	%r198, %r197, %r69;
	mul.wide.s32 	%rd194, %r198, 8;
	add.s64 	%rd195, %rd4, %rd194;
	ld.global.f64 	%fd648, [%rd195+16];
	add.s64 	%rd196, %rd3, %rd194;
	ld.global.f64 	%fd649, [%rd196+16];
	add.s64 	%rd197, %rd2, %rd194;
	ld.global.f64 	%fd650, [%rd197+16];
	div.rn.f64 	%fd651, %fd649, %fd650;
	add.f64 	%fd652, %fd648, %fd651;
	sub.f64 	%fd653, %fd863, %fd652;
	ld.global.f64 	%fd654, [%rd195+24];
	ld.global.f64 	%fd655, [%rd196+24];
	ld.global.f64 	%fd656, [%rd197+24];
	div.rn.f64 	%fd657, %fd655, %fd656;
	add.f64 	%fd658, %fd654, %fd657;
	sub.f64 	%fd659, %fd864, %fd658;
	ld.global.u32 	%r199, [%rd193+4];
	shl.b32 	%r200, %r199, 3;
	add.s32 	%r201, %r200, %r69;
	mul.wide.s32 	%rd198, %r201, 8;
	add.s64 	%rd199, %rd4, %rd198;
	ld.global.f64 	%fd660, [%rd199+16];
	add.s64 	%rd200, %rd3, %rd198;
	ld.global.f64 	%fd661, [%rd200+16];
	add.s64 	%rd201, %rd2, %rd198;
	ld.global.f64 	%fd662, [%rd201+16];
	div.rn.f64 	%fd663, %fd661, %fd662;
	add.f64 	%fd664, %fd660, %fd663;
	sub.f64 	%fd863, %fd653, %fd664;
	ld.global.f64 	%fd665, [%rd199+24];
	ld.global.f64 	%fd666, [%rd200+24];
	ld.global.f64 	%fd667, [%rd201+24];
	div.rn.f64 	%fd668, %fd666, %fd667;
	add.f64 	%fd669, %fd665, %fd668;
	sub.f64 	%fd864, %fd659, %fd669;
	add.s32 	%r241, %r241, 2;
$L__BB0_44:
	and.b32  	%r202, %r47, 1;
	setp.eq.b32 	%p35, %r202, 1;
	not.pred 	%p36, %p35;
	@%p36 bra 	$L__BB0_46;
	mul.wide.s32 	%rd202, %r241, 4;
	add.s64 	%rd203, %rd5, %rd202;
	ld.global.u32 	%r203, [%rd203];
	shl.b32 	%r204, %r203, 3;
	add.s32 	%r205, %r204, %r69;
	mul.wide.s32 	%rd204, %r205, 8;
	add.s64 	%rd205, %rd4, %rd204;
	ld.global.f64 	%fd670, [%rd205+16];
	add.s64 	%rd206, %rd3, %rd204;
	ld.global.f64 	%fd671, [%rd206+16];
	add.s64 	%rd207, %rd2, %rd204;
	ld.global.f64 	%fd672, [%rd207+16];
	div.rn.f64 	%fd673, %fd671, %fd672;
	add.f64 	%fd674, %fd670, %fd673;
	sub.f64 	%fd863, %fd863, %fd674;
	ld.global.f64 	%fd675, [%rd205+24];
	ld.global.f64 	%fd676, [%rd206+24];
	ld.global.f64 	%fd677, [%rd207+24];
	div.rn.f64 	%fd678, %fd676, %fd677;
	add.f64 	%fd679, %fd675, %fd678;
	sub.f64 	%fd864, %fd864, %fd679;
$L__BB0_46:
	ld.param.u64 	%rd245, [_Z17update_bus_kerneldiiiPiS_S_S_S_S_PdS0_S0_S0_S0_S0_S0_S0__param_17];
	ld.param.u64 	%rd244, [_Z17update_bus_kerneldiiiPiS_S_S_S_S_PdS0_S0_S0_S0_S0_S0_S0__param_16];
	ld.param.u64 	%rd243, [_Z17update_bus_kerneldiiiPiS_S_S_S_S_PdS0_S0_S0_S0_S0_S0_S0__param_13];
	cvta.to.global.u64 	%rd9, %rd243;
	div.rn.f64 	%fd680, %fd811, %fd815;
	cvta.to.global.u64 	%rd208, %rd244;
	mul.wide.s32 	%rd209, %r1, 8;
	add.s64 	%rd210, %rd208, %rd209;
	ld.global.f64 	%fd681, [%rd210];
	mul.f64 	%fd682, %fd680, %fd681;
	sub.f64 	%fd683, %fd863, %fd682;
	cvta.to.global.u64 	%rd211, %rd245;
	add.s64 	%rd212, %rd211, %rd209;
	ld.global.f64 	%fd684, [%rd212];
	fma.rn.f64 	%fd685, %fd680, %fd684, %fd864;
	add.f64 	%fd686, %fd813, %fd839;
	mul.f64 	%fd687, %fd681, %fd681;
	div.rn.f64 	%fd688, %fd687, %fd815;
	add.f64 	%fd689, %fd686, %fd688;
	neg.f64 	%fd690, %fd681;
	div.rn.f64 	%fd691, %fd684, %fd815;
	mul.f64 	%fd692, %fd691, %fd690;
	add.f64 	%fd693, %fd814, %fd840;
	mul.f64 	%fd694, %fd684, %fd684;
	div.rn.f64 	%fd695, %fd694, %fd815;
	add.f64 	%fd696, %fd693, %fd695;
	div.rn.f64 	%fd697, %fd692, %fd689;
	mul.f64 	%fd698, %fd683, %fd697;
	sub.f64 	%fd699, %fd685, %fd698;
	mul.f64 	%fd700, %fd692, %fd697;
	sub.f64 	%fd701, %fd696, %fd700;
	div.rn.f64 	%fd183, %fd699, %fd701;
	mul.f64 	%fd702, %fd692, %fd183;
	sub.f64 	%fd703, %fd683, %fd702;
	div.rn.f64 	%fd184, %fd703, %fd689;
	mul.f64 	%fd704, %fd681, %fd184;
	mul.f64 	%fd705, %fd684, %fd183;
	sub.f64 	%fd706, %fd704, %fd705;
	div.rn.f64 	%fd707, %fd706, %fd815;
	add.f64 	%fd185, %fd680, %fd707;
	div.rn.f64 	%fd186, %fd812, %fd816;
	@%p16 bra 	$L__BB0_49;
$L__BB0_47:
	ld.param.u64 	%rd240, [_Z17update_bus_kerneldiiiPiS_S_S_S_S_PdS0_S0_S0_S0_S0_S0_S0__param_9];
	ld.param.u32 	%r222, [_Z17update_bus_kerneldiiiPiS_S_S_S_S_PdS0_S0_S0_S0_S0_S0_S0__param_2];
	cvta.to.global.u64 	%rd213, %rd240;
	mul.wide.s32 	%rd214, %r243, 4;
	add.s64 	%rd215, %rd213, %rd214;
	ld.global.u32 	%r206, [%rd215];
	shl.b32 	%r207, %r206, 1;
	add.s32 	%r208, %r207, %r222;
	mul.wide.s32 	%rd216, %r208, 8;
	add.s64 	%rd217, %rd4, %rd216;
	ld.global.f64 	%fd708, [%rd217];
	add.s64 	%rd218, %rd3, %rd216;
	ld.global.f64 	%fd709, [%rd218];
	sub.f64 	%fd710, %fd709, %fd184;
	add.s64 	%rd219, %rd2, %rd216;
	ld.global.f64 	%fd711, [%rd219];
	div.rn.f64 	%fd712, %fd710, %fd711;
	add.f64 	%fd713, %fd708, %fd712;
	add.s64 	%rd220, %rd9, %rd216;
	st.global.f64 	[%rd220], %fd713;
	ld.global.f64 	%fd714, [%rd217+8];
	ld.global.f64 	%fd715, [%rd218+8];
	sub.f64 	%fd716, %fd715, %fd183;
	ld.global.f64 	%fd717, [%rd219+8];
	div.rn.f64 	%fd718, %fd716, %fd717;
	add.f64 	%fd719, %fd714, %fd718;
	st.global.f64 	[%rd220+8], %fd719;
	add.s32 	%r243, %r243, 1;
	ld.global.u32 	%r209, [%rd8+4];
	setp.lt.s32 	%p38, %r243, %r209;
	@%p38 bra 	$L__BB0_47;
	ld.global.u32 	%r246, [%rd6];
	ld.global.u32 	%r244, [%rd6+4];
$L__BB0_49:
	setp.ge.s32 	%p39, %r246, %r244;
	@%p39 bra 	$L__BB0_51;
$L__BB0_50:
	mul.wide.s32 	%rd221, %r246, 4;
	add.s64 	%rd222, %rd1, %rd221;
	ld.global.u32 	%r210, [%rd222];
	shl.b32 	%r211, %r210, 3;
	add.s32 	%r212, %r211, %r69;
	mul.wide.s32 	%rd223, %r212, 8;
	add.s64 	%rd224, %rd4, %rd223;
	ld.global.f64 	%fd720, [%rd224];
	add.s64 	%rd225, %rd3, %rd223;
	ld.global.f64 	%fd721, [%rd225];
	add.f64 	%fd722, %fd184, %fd721;
	add.s64 	%rd226, %rd2, %rd223;
	ld.global.f64 	%fd723, [%rd226];
	div.rn.f64 	%fd724, %fd722, %fd723;
	add.f64 	%fd725, %fd720, %fd724;
	add.s64 	%rd227, %rd9, %rd223;
	st.global.f64 	[%rd227], %fd725;
	ld.global.f64 	%fd726, [%rd224+8];
	ld.global.f64 	%fd727, [%rd225+8];
	add.f64 	%fd728, %fd183, %fd727;
	ld.global.f64 	%fd729, [%rd226+8];
	div.rn.f64 	%fd730, %fd728, %fd729;
	add.f64 	%fd731, %fd726, %fd730;
	st.global.f64 	[%rd227+8], %fd731;
	st.global.f64 	[%rd227+32], %fd185;
	st.global.f64 	[%rd227+48], %fd186;
	add.s32 	%r246, %r246, 1;
	ld.global.u32 	%r213, [%rd6+4];
	setp.lt.s32 	%p40, %r246, %r213;
	@%p40 bra 	$L__BB0_50;
$L__BB0_51:
	ld.global.u32 	%r247, [%rd7];
	ld.global.u32 	%r214, [%rd7+4];
	setp.ge.s32 	%p41, %r247, %r214;
	@%p41 bra 	$L__BB0_53;
$L__BB0_52:
	mul.wide.s32 	%rd228, %r247, 4;
	add.s64 	%rd229, %rd5, %rd228;
	ld.global.u32 	%r215, [%rd229];
	shl.b32 	%r216, %r215, 3;
	add.s32 	%r217, %r216, %r69;
	mul.wide.s32 	%rd230, %r217, 8;
	add.s64 	%rd231, %rd4, %rd230;
	ld.global.f64 	%fd732, [%rd231+16];
	add.s64 	%rd232, %rd3, %rd230;
	ld.global.f64 	%fd733, [%rd232+16];
	add.f64 	%fd734, %fd184, %fd733;
	add.s64 	%rd233, %rd2, %rd230;
	ld.global.f64 	%fd735, [%rd233+16];
	div.rn.f64 	%fd736, %fd734, %fd735;
	add.f64 	%fd737, %fd732, %fd736;
	add.s64 	%rd234, %rd9, %rd230;
	st.global.f64 	[%rd234+16], %fd737;
	ld.global.f64 	%fd738, [%rd231+24];
	ld.global.f64 	%fd739, [%rd232+24];
	add.f64 	%fd740, %fd183, %fd739;
	ld.global.f64 	%fd741, [%rd233+24];
	div.rn.f64 	%fd742, %fd740, %fd741;
	add.f64 	%fd743, %fd738, %fd742;
	st.global.f64 	[%rd234+24], %fd743;
	st.global.f64 	[%rd234+40], %fd185;
	st.global.f64 	[%rd234+56], %fd186;
	add.s32 	%r247, %r247, 1;
	ld.global.u32 	%r218, [%rd7+4];
	setp.lt.s32 	%p42, %r247, %r218;
	@%p42 bra 	$L__BB0_52;
$L__BB0_53:
	ret;

}


// ===== COMPILED SASS (sm_100) =====

	.target	sm_100

	.elftype	@"ET_EXEC"


//--------------------- .note.nv.tkinfo           --------------------------
	.section	.note.nv.tkinfo,"",@"SHT_NOTE"
	.sectionflags	@"SHF_NOTE_NV_TKINFO"
	.tkinfo
        /*0018*/ 	.word	0x00000002
        /*0030*/ 	.string	""
        /*0030*/ 	.string	"ptxas"
        /*0030*/ 	.string	"Cuda compilation tools, release 13.0, V13.0.88"
        /*0030*/ 	.string	"Build cuda_13.0.r13.0/compiler.36424714_0"
        /*0030*/ 	.string	"-arch sm_100 -m 64 "



//--------------------- .note.nv.cuinfo           --------------------------
	.section	.note.nv.cuinfo,"",@"SHT_NOTE"
	.sectionflags	@"SHF_NOTE_NV_CUINFO"
        /*0018*/ 	.short	0x0002
        /*001a*/ 	.short	0x0064
        /*001c*/ 	.short	0x0082
	.zero		2


//--------------------- .nv.info                  --------------------------
	.section	.nv.info,"",@"SHT_CUDA_INFO"
	.align	4


	//----- nvinfo : EIATTR_REGCOUNT
	.align		4
        /*0000*/ 	.byte	0x04, 0x2f
        /*0002*/ 	.short	(.L_1 - .L_0)
	.align		4
.L_0:
        /*0004*/ 	.word	index@(_Z17update_bus_kerneldiiiPiS_S_S_S_S_PdS0_S0_S0_S0_S0_S0_S0_)
        /*0008*/ 	.word	0x00000044


	//----- nvinfo : EIATTR_FRAME_SIZE
	.align		4
.L_1:
        /*000c*/ 	.byte	0x04, 0x11
        /*000e*/ 	.short	(.L_3 - .L_2)
	.align		4
.L_2:
        /*0010*/ 	.word	index@($__internal_1_$__cuda_sm20_div_rn_f64_full)
        /*0014*/ 	.word	0x00000000


	//----- nvinfo : EIATTR_FRAME_SIZE
	.align		4
.L_3:
        /*0018*/ 	.byte	0x04, 0x11
        /*001a*/ 	.short	(.L_5 - .L_4)
	.align		4
.L_4:
        /*001c*/ 	.word	index@($__internal_0_$__cuda_sm20_dblrcp_rn_slowpath_v3)
        /*0020*/ 	.word	0x00000000


	//----- nvinfo : EIATTR_FRAME_SIZE
	.align		4
.L_5:
        /*0024*/ 	.byte	0x04, 0x11
        /*0026*/ 	.short	(.L_7 - .L_6)
	.align		4
.L_6:
        /*0028*/ 	.word	index@(_Z17update_bus_kerneldiiiPiS_S_S_S_S_PdS0_S0_S0_S0_S0_S0_S0_)
        /*002c*/ 	.word	0x00000000


	//----- nvinfo : EIATTR_MIN_STACK_SIZE
	.align		4
.L_7:
        /*0030*/ 	.byte	0x04, 0x12
        /*0032*/ 	.short	(.L_9 - .L_8)
	.align		4
.L_8:
        /*0034*/ 	.word	index@(_Z17update_bus_kerneldiiiPiS_S_S_S_S_PdS0_S0_S0_S0_S0_S0_S0_)
        /*0038*/ 	.word	0x00000000
.L_9:


//--------------------- .nv.compat                --------------------------
	.section	.nv.compat,"",@"SHT_CUDA_COMPAT_INFO"
	.align	4
        /*0000*/ 	.byte	0x02, 0x09, 0x00, 0x00, 0x02, 0x02, 0x01, 0x00, 0x02, 0x05, 0x05, 0x00, 0x03, 0x07, 0x01, 0x01
        /*0010*/ 	.byte	0x02, 0x03, 0x00, 0x00, 0x02, 0x06, 0x01, 0x00, 0x04, 0x0b, 0x08, 0x00, 0x01, 0x00, 0x00, 0x00
        /*0020*/ 	.byte	0x00, 0x00, 0x00, 0x00


//--------------------- .nv.info._Z17update_bus_kerneldiiiPiS_S_S_S_S_PdS0_S0_S0_S0_S0_S0_S0_ --------------------------
	.section	.nv.info._Z17update_bus_kerneldiiiPiS_S_S_S_S_PdS0_S0_S0_S0_S0_S0_S0_,"",@"SHT_CUDA_INFO"
	.sectionflags	@""
	.align	4


	//----- nvinfo : EIATTR_CUDA_API_VERSION
	.align		4
        /*0000*/ 	.byte	0x04, 0x37
        /*0002*/ 	.short	(.L_11 - .L_10)
.L_10:
        /*0004*/ 	.word	0x00000082


	//----- nvinfo : EIATTR_KPARAM_INFO
	.align		4
.L_11:
        /*0008*/ 	.byte	0x04, 0x17
        /*000a*/ 	.short	(.L_13 - .L_12)
.L_12:
        /*000c*/ 	.word	0x00000000
        /*0010*/ 	.short	0x0011
        /*0012*/ 	.short	0x0080
        /*0014*/ 	.byte	0x00, 0xf5, 0x21, 0x00


	//----- nvinfo : EIATTR_KPARAM_INFO
	.align		4
.L_13:
        /*0018*/ 	.byte	0x04, 0x17
        /*001a*/ 	.short	(.L_15 - .L_14)
.L_14:
        /*001c*/ 	.word	0x00000000
        /*0020*/ 	.short	0x0010
        /*0022*/ 	.short	0x0078
        /*0024*/ 	.byte	0x00, 0xf5, 0x21, 0x00


	//----- nvinfo : EIATTR_KPARAM_INFO
	.align		4
.L_15:
        /*0028*/ 	.byte	0x04, 0x17
        /*002a*/ 	.short	(.L_17 - .L_16)
.L_16:
        /*002c*/ 	.word	0x00000000
        /*0030*/ 	.short	0x000f
        /*0032*/ 	.short	0x0070
        /*0034*/ 	.byte	0x00, 0xf5, 0x21, 0x00


	//----- nvinfo : EIATTR_KPARAM_INFO
	.align		4
.L_17:
        /*0038*/ 	.byte	0x04, 0x17
        /*003a*/ 	.short	(.L_19 - .L_18)
.L_18:
        /*003c*/ 	.word	0x00000000
        /*0040*/ 	.short	0x000e
        /*0042*/ 	.short	0x0068
        /*0044*/ 	.byte	0x00, 0xf5, 0x21, 0x00


	//----- nvinfo : EIATTR_KPARAM_INFO
	.align		4
.L_19:
        /*0048*/ 	.byte	0x04, 0x17
        /*004a*/ 	.short	(.L_21 - .L_20)
.L_20:
        /*004c*/ 	.word	0x00000000
        /*0050*/ 	.short	0x000d
        /*0052*/ 	.short	0x0060
        /*0054*/ 	.byte	0x00, 0xf5, 0x21, 0x00


	//----- nvinfo : EIATTR_KPARAM_INFO
	.align		4
.L_21:
        /*0058*/ 	.byte	0x04, 0x17
        /*005a*/ 	.short	(.L_23 - .L_22)
.L_22:
        /*005c*/ 	.word	0x00000000
        /*0060*/ 	.short	0x000c
        /*0062*/ 	.short	0x0058
        /*0064*/ 	.byte	0x00, 0xf5, 0x21, 0x00


	//----- nvinfo : EIATTR_KPARAM_INFO
	.align		4
.L_23:
        /*0068*/ 	.byte	0x04, 0x17
        /*006a*/ 	.short	(.L_25 - .L_24)
.L_24:
        /*006c*/ 	.word	0x00000000
        /*0070*/ 	.short	0x000b
        /*0072*/ 	.short	0x0050
        /*0074*/ 	.byte	0x00, 0xf5, 0x21, 0x00


	//----- nvinfo : EIATTR_KPARAM_INFO
	.align		4
.L_25:
        /*0078*/ 	.byte	0x04, 0x17
        /*007a*/ 	.short	(.L_27 - .L_26)
.L_26:
        /*007c*/ 	.word	0x00000000
        /*0080*/ 	.short	0x000a
        /*0082*/ 	.short	0x0048
        /*0084*/ 	.byte	0x00, 0xf5, 0x21, 0x00


	//----- nvinfo : EIATTR_KPARAM_INFO
	.align		4
.L_27:
        /*0088*/ 	.byte	0x04, 0x17
        /*008a*/ 	.short	(.L_29 - .L_28)
.L_28:
        /*008c*/ 	.word	0x00000000
        /*0090*/ 	.short	0x0009
        /*0092*/ 	.short	0x0040
        /*0094*/ 	.byte	0x00, 0xf5, 0x21, 0x00


	//----- nvinfo : EIATTR_KPARAM_INFO
	.align		4
.L_29:
        /*0098*/ 	.byte	0x04, 0x17
        /*009a*/ 	.short	(.L_31 - .L_30)
.L_30:
        /*009c*/ 	.word	0x00000000
        /*00a0*/ 	.short	0x0008
        /*00a2*/ 	.short	0x0038
        /*00a4*/ 	.byte	0x00, 0xf5, 0x21, 0x00


	//----- nvinfo : EIATTR_KPARAM_INFO
	.align		4
.L_31:
        /*00a8*/ 	.byte	0x04, 0x17
        /*00aa*/ 	.short	(.L_33 - .L_32)
.L_32:
        /*00ac*/ 	.word	0x00000000
        /*00b0*/ 	.short	0x0007
        /*00b2*/ 	.short	0x0030
        /*00b4*/ 	.byte	0x00, 0xf5, 0x21, 0x00


	//----- nvinfo : EIATTR_KPARAM_INFO
	.align		4
.L_33:
        /*00b8*/ 	.byte	0x04, 0x17
        /*00ba*/ 	.short	(.L_35 - .L_34)
.L_34:
        /*00bc*/ 	.word	0x00000000
        /*00c0*/ 	.short	0x0006
        /*00c2*/ 	.short	0x0028
        /*00c4*/ 	.byte	0x00, 0xf5, 0x21, 0x00


	//----- nvinfo : EIATTR_KPARAM_INFO
	.align		4
.L_35:
        /*00c8*/ 	.byte	0x04, 0x17
        /*00ca*/ 	.short	(.L_37 - .L_36)
.L_36:
        /*00cc*/ 	.word	0x00000000
        /*00d0*/ 	.short	0x0005
        /*00d2*/ 	.short	0x0020
        /*00d4*/ 	.byte	0x00, 0xf5, 0x21, 0x00


	//----- nvinfo : EIATTR_KPARAM_INFO
	.align		4
.L_37:
        /*00d8*/ 	.byte	0x04, 0x17
        /*00da*/ 	.short	(.L_39 - .L_38)
.L_38:
        /*00dc*/ 	.word	0x00000000
        /*00e0*/ 	.short	0x0004
        /*00e2*/ 	.short	0x0018
        /*00e4*/ 	.byte	0x00, 0xf5, 0x21, 0x00


	//----- nvinfo : EIATTR_KPARAM_INFO
	.align		4
.L_39:
        /*00e8*/ 	.byte	0x04, 0x17
        /*00ea*/ 	.short	(.L_41 - .L_40)
.L_40:
        /*00ec*/ 	.word	0x00000000
        /*00f0*/ 	.short	0x0003
        /*00f2*/ 	.short	0x0010
        /*00f4*/ 	.byte	0x00, 0xf0, 0x11, 0x00


	//----- nvinfo : EIATTR_KPARAM_INFO
	.align		4
.L_41:
        /*00f8*/ 	.byte	0x04, 0x17
        /*00fa*/ 	.short	(.L_43 - .L_42)
.L_42:
        /*00fc*/ 	.word	0x00000000
        /*0100*/ 	.short	0x0002
        /*0102*/ 	.short	0x000c
        /*0104*/ 	.byte	0x00, 0xf0, 0x11, 0x00


	//----- nvinfo : EIATTR_KPARAM_INFO
	.align		4
.L_43:
        /*0108*/ 	.byte	0x04, 0x17
        /*010a*/ 	.short	(.L_45 - .L_44)
.L_44:
        /*010c*/ 	.word	0x00000000
        /*0110*/ 	.short	0x0001
        /*0112*/ 	.short	0x0008
        /*0114*/ 	.byte	0x00, 0xf0, 0x11, 0x00


	//----- nvinfo : EIATTR_KPARAM_INFO
	.align		4
.L_45:
        /*0118*/ 	.byte	0x04, 0x17
        /*011a*/ 	.short	(.L_47 - .L_46)
.L_46:
        /*011c*/ 	.word	0x00000000
        /*0120*/ 	.short	0x0000
        /*0122*/ 	.short	0x0000
        /*0124*/ 	.byte	0x00, 0xf0, 0x21, 0x00


	//----- nvinfo : EIATTR_SPARSE_MMA_MASK
	.align		4
.L_47:
        /*0128*/ 	.byte	0x03, 0x50
        /*012a*/ 	.short	0x0000


	//----- nvinfo : EIATTR_MAXREG_COUNT
	.align		4
        /*012c*/ 	.byte	0x03, 0x1b
        /*012e*/ 	.short	0x00ff


	//----- nvinfo : EIATTR_MERCURY_ISA_VERSION
	.align		4
        /*0130*/ 	.byte	0x03, 0x5f
        /*0132*/ 	.short	0x0101


	//----- nvinfo : EIATTR_VRC_CTA_INIT_COUNT
	.align		4
        /*0134*/ 	.byte	0x02, 0x4a
	.zero		1
	.zero		1


	//----- nvinfo : EIATTR_EXIT_INSTR_OFFSETS
	.align		4
        /*0138*/ 	.byte	0x04, 0x1c
        /*013a*/ 	.short	(.L_49 - .L_48)


	//   ....[0]....
.L_48:
        /*013c*/ 	.word	0x00000070


	//   ....[1]....
        /*0140*/ 	.word	0x0000c1c0


	//   ....[2]....
        /*0144*/ 	.word	0x0000c6a0


	//----- nvinfo : EIATTR_CRS_STACK_SIZE
	.align		4
.L_49:
        /*0148*/ 	.byte	0x04, 0x1e
        /*014a*/ 	.short	(.L_51 - .L_50)
.L_50:
        /*014c*/ 	.word	0x00000000


	//----- nvinfo : EIATTR_CBANK_PARAM_SIZE
	.align		4
.L_51:
        /*0150*/ 	.byte	0x03, 0x19
        /*0152*/ 	.short	0x0088


	//----- nvinfo : EIATTR_PARAM_CBANK
	.align		4
        /*0154*/ 	.byte	0x04, 0x0a
        /*0156*/ 	.short	(.L_53 - .L_52)
	.align		4
.L_52:
        /*0158*/ 	.word	index@(.nv.constant0._Z17update_bus_kerneldiiiPiS_S_S_S_S_PdS0_S0_S0_S0_S0_S0_S0_)
        /*015c*/ 	.short	0x0380
        /*015e*/ 	.short	0x0088


	//----- nvinfo : EIATTR_SW_WAR
	.align		4
.L_53:
        /*0160*/ 	.byte	0x04, 0x36
        /*0162*/ 	.short	(.L_55 - .L_54)
.L_54:
        /*0164*/ 	.word	0x00000008
.L_55:


//--------------------- .nv.callgraph             --------------------------
	.section	.nv.callgraph,"",@"SHT_CUDA_CALLGRAPH"
	.align	4
	.sectionentsize	8
	.align		4
        /*0000*/ 	.word	0x00000000
	.align		4
        /*0004*/ 	.word	0xffffffff
	.align		4
        /*0008*/ 	.word	0x00000000
	.align		4
        /*000c*/ 	.word	0xfffffffe
	.align		4
        /*0010*/ 	.word	0x00000000
	.align		4
        /*0014*/ 	.word	0xfffffffd
	.align		4
        /*0018*/ 	.word	0x00000000
	.align		4
        /*001c*/ 	.word	0xfffffffc


//--------------------- .text._Z17update_bus_kerneldiiiPiS_S_S_S_S_PdS0_S0_S0_S0_S0_S0_S0_ --------------------------
	.section	.text._Z17update_bus_kerneldiiiPiS_S_S_S_S_PdS0_S0_S0_S0_S0_S0_S0_,"ax",@progbits
	.align	128
        .global         _Z17update_bus_kerneldiiiPiS_S_S_S_S_PdS0_S0_S0_S0_S0_S0_S0_
        .type           _Z17update_bus_kerneldiiiPiS_S_S_S_S_PdS0_S0_S0_S0_S0_S0_S0_,@function
        .size           _Z17update_bus_kerneldiiiPiS_S_S_S_S_PdS0_S0_S0_S0_S0_S0_S0_,(.L_x_256 - _Z17update_bus_kerneldiiiPiS_S_S_S_S_PdS0_S0_S0_S0_S0_S0_S0_)
        .other          _Z17update_bus_kerneldiiiPiS_S_S_S_S_PdS0_S0_S0_S0_S0_S0_S0_,@"STO_CUDA_ENTRY STV_DEFAULT"
_Z17update_bus_kerneldiiiPiS_S_S_S_S_PdS0_S0_S0_S0_S0_S0_S0_:
.text._Z17update_bus_kerneldiiiPiS_S_S_S_S_PdS0_S0_S0_S0_S0_S0_S0_:
[----:B------:R-:W-:Y:S01]  /*0000*/  LDC R1, c[0x0][0x37c] ;  /* 0x0000df00ff017b82 */ /* 0x000fe20000000800 */
[----:B------:R-:W0:Y:S01]  /*0010*/  S2R R9, SR_TID.X ;  /* 0x0000000000097919 */ /* 0x000e220000002100 */
[----:B------:R-:W0:Y:S01]  /*0020*/  LDCU UR4, c[0x0][0x360] ;  /* 0x00006c00ff0477ac */ /* 0x000e220008000800 */
[----:B------:R-:W0:Y:S01]  /*0030*/  S2R R0, SR_CTAID.X ;  /* 0x0000000000007919 */ /* 0x000e220000002500 */
[----:B------:R-:W1:Y:S01]  /*0040*/  LDCU UR5, c[0x0][0x388] ;  /* 0x00007100ff0577ac */ /* 0x000e620008000800 */
[----:B0-----:R-:W-:-:S05]  /*0050*/  IMAD R9, R0, UR4, R9 ;  /* 0x0000000400097c24 */ /* 0x001fca000f8e0209 */
[----:B-1----:R-:W-:-:S13]  /*0060*/  ISETP.GE.AND P0, PT, R9, UR5, PT ;  /* 0x0000000509007c0c */ /* 0x002fda000bf06270 */
[----:B------:R-:W-:Y:S05]  /*0070*/  @P0 EXIT ;  /* 0x000000000000094d */ /* 0x000fea0003800000 */
[----:B------:R-:W0:Y:S01]  /*0080*/  LDC.64 R40, c[0x0][0x398] ;  /* 0x0000e600ff287b82 */ /* 0x000e220000000a00 */
[----:B------:R-:W1:Y:S01]  /*0090*/  LDCU.64 UR4, c[0x0][0x358] ;  /* 0x00006b00ff0477ac */ /* 0x000e620008000a00 */
[----:B------:R-:W2:Y:S01]  /*00a0*/  LDCU UR6, c[0x0][0x390] ;  /* 0x00007200ff0677ac */ /* 0x000ea20008000800 */
[----:B0-----:R-:W-:-:S05]  /*00b0*/  IMAD.WIDE R40, R9, 0x4, R40 ;  /* 0x0000000409287825 */ /* 0x001fca00078e0228 */
[----:B-1----:R-:W3:Y:S04]  /*00c0*/  LDG.E R8, desc[UR4][R40.64] ;  /* 0x0000000428087981 */ /* 0x002ee8000c1e1900 */
[----:B------:R-:W3:Y:S01]  /*00d0*/  LDG.E R7, desc[UR4][R40.64+0x4] ;  /* 0x0000040428077981 */ /* 0x000ee2000c1e1900 */
[----:B------:R-:W-:Y:S01]  /*00e0*/  BSSY.RECONVERGENT B1, `(.L_x_0) ;  /* 0x00001d6000017945 */ /* 0x000fe20003800200 */
[----:B------:R-:W-:Y:S02]  /*00f0*/  CS2R R38, SRZ ;  /* 0x0000000000267805 */ /* 0x000fe4000001ff00 */
[----:B------:R-:W-:Y:S02]  /*0100*/  CS2R R36, SRZ ;  /* 0x0000000000247805 */ /* 0x000fe4000001ff00 */
[----:B------:R-:W-:-:S02]  /*0110*/  CS2R R34, SRZ ;  /* 0x0000000000227805 */ /* 0x000fc4000001ff00 */
[----:B------:R-:W-:Y:S02]  /*0120*/  CS2R R32, SRZ ;  /* 0x0000000000207805 */ /* 0x000fe4000001ff00 */
[----:B------:R-:W-:Y:S02]  /*0130*/  CS2R R30, SRZ ;  /* 0x00000000001e7805 */ /* 0x000fe4000001ff00 */
[----:B------:R-:W-:Y:S02]  /*0140*/  CS2R R28, SRZ ;  /* 0x00000000001c7805 */ /* 0x000fe4000001ff00 */
[----:B---3--:R-:W-:-:S13]  /*0150*/  ISETP.GE.AND P0, PT, R8, R7, PT ;  /* 0x000000070800720c */ /* 0x008fda0003f06270 */
[----:B--2---:R-:W-:Y:S05]  /*0160*/  @P0 BRA `(.L_x_1) ;  /* 0x0000001c00340947 */ /* 0x004fea0003800000 */
[C---:B------:R-:W-:Y:S01]  /*0170*/  VIADDMNMX R3, R8.reuse, 0x1, R7, !PT ;  /* 0x0000000108037846 */ /* 0x040fe20007800107 */
[----:B------:R-:W-:Y:S01]  /*0180*/  BSSY.RECONVERGENT B2, `(.L_x_2) ;  /* 0x0000108000027945 */ /* 0x000fe20003800200 */
[----:B------:R-:W-:Y:S01]  /*0190*/  IMAD.MOV.U32 R0, RZ, RZ, R8 ;  /* 0x000000ffff007224 */ /* 0x000fe200078e0008 */
[----:B------:R-:W-:Y:S02]  /*01a0*/  CS2R R28, SRZ ;  /* 0x00000000001c7805 */ /* 0x000fe4000001ff00 */
[----:B------:R-:W-:Y:S01]  /*01b0*/  CS2R R30, SRZ ;  /* 0x00000000001e7805 */ /* 0x000fe2000001ff00 */
[----:B------:R-:W-:Y:S01]  /*01c0*/  IMAD.IADD R2, R8, 0x1, -R3 ;  /* 0x0000000108027824 */ /* 0x000fe200078e0a03 */
[----:B------:R-:W-:Y:S02]  /*01d0*/  CS2R R32, SRZ ;  /* 0x0000000000207805 */ /* 0x000fe4000001ff00 */
[----:B------:R-:W-:Y:S02]  /*01e0*/  CS2R R34, SRZ ;  /* 0x0000000000227805 */ /* 0x000fe4000001ff00 */
[----:B------:R-:W-:-:S02]  /*01f0*/  CS2R R36, SRZ ;  /* 0x0000000000247805 */ /* 0x000fc4000001ff00 */
[----:B------:R-:W-:Y:S02]  /*0200*/  CS2R R38, SRZ ;  /* 0x0000000000267805 */ /* 0x000fe4000001ff00 */
[----:B------:R-:W-:Y:S01]  /*0210*/  ISETP.GT.U32.AND P0, PT, R2, -0x4, PT ;  /* 0xfffffffc0200780c */ /* 0x000fe20003f04070 */
[----:B------:R-:W-:-:S12]  /*0220*/  IMAD.IADD R2, R3, 0x1, -R8 ;  /* 0x0000000103027824 */ /* 0x000fd800078e0a08 */
[----:B------:R-:W-:Y:S05]  /*0230*/  @P0 BRA `(.L_x_3) ;  /* 0x0000000c00f00947 */ /* 0x000fea0003800000 */
[----:B------:R-:W-:Y:S02]  /*0240*/  LOP3.LUT R3, R2, 0xfffffffc, RZ, 0xc0, !PT ;  /* 0xfffffffc02037812 */ /* 0x000fe400078ec0ff */
[----:B------:R-:W-:Y:S02]  /*0250*/  CS2R R28, SRZ ;  /* 0x00000000001c7805 */ /* 0x000fe4000001ff00 */
[----:B------:R-:W-:Y:S01]  /*0260*/  MOV R0, R8 ;  /* 0x0000000800007202 */ /* 0x000fe20000000f00 */
[----:B------:R-:W-:-:S07]  /*0270*/  IMAD.MOV R3, RZ, RZ, -R3 ;  /* 0x000000ffff037224 */ /* 0x000fce00078e0a03 */
.L_x_20:
[----:B------:R-:W0:Y:S08]  /*0280*/  LDC.64 R18, c[0x0][0x3a0] ;  /* 0x0000e800ff127b82 */ /* 0x000e300000000a00 */
[----:B------:R-:W1:Y:S08]  /*0290*/  LDC.64 R20, c[0x0][0x3f0] ;  /* 0x0000fc00ff147b82 */ /* 0x000e700000000a00 */
[----:B------:R-:W2:Y:S01]  /*02a0*/  LDC.64 R12, c[0x0][0x3e8] ;  /* 0x0000fa00ff0c7b82 */ /* 0x000ea20000000a00 */
[----:B0-----:R-:W-:-:S07]  /*02b0*/  IMAD.WIDE R18, R0, 0x4, R18 ;  /* 0x0000000400127825 */ /* 0x001fce00078e0212 */
[----:B------:R-:W0:Y:S01]  /*02c0*/  LDC.64 R22, c[0x0][0x3d8] ;  /* 0x0000f600ff167b82 */ /* 0x000e220000000a00 */
[----:B------:R-:W3:Y:S02]  /*02d0*/  LDG.E R4, desc[UR4][R18.64] ;  /* 0x0000000412047981 */ /* 0x000ee4000c1e1900 */
[----:B---3--:R-:W-:-:S05]  /*02e0*/  LEA R5, R4, UR6, 0x3 ;  /* 0x0000000604057c11 */ /* 0x008fca000f8e18ff */
[----:B-1----:R-:W-:-:S05]  /*02f0*/  IMAD.WIDE R20, R5, 0x8, R20 ;  /* 0x0000000805147825 */ /* 0x002fca00078e0214 */
[----:B------:R-:W3:Y:S01]  /*0300*/  LDG.E.64 R10, desc[UR4][R20.64] ;  /* 0x00000004140a7981 */ /* 0x000ee2000c1e1b00 */
[----:B--2---:R-:W-:-:S03]  /*0310*/  IMAD.WIDE R12, R5, 0x8, R12 ;  /* 0x00000008050c7825 */ /* 0x004fc600078e020c */
[----:B------:R-:W2:Y:S01]  /*0320*/  LDG.E.64 R16, desc[UR4][R20.64+0x20] ;  /* 0x0000200414107981 */ /* 0x000ea2000c1e1b00 */
[----:B0-----:R-:W-:-:S03]  /*0330*/  IMAD.WIDE R22, R5, 0x8, R22 ;  /* 0x0000000805167825 */ /* 0x001fc600078e0216 */
[----:B------:R-:W2:Y:S04]  /*0340*/  LDG.E.64 R14, desc[UR4][R12.64+0x20] ;  /* 0x000020040c0e7981 */ /* 0x000ea8000c1e1b00 */
[----:B------:R-:W4:Y:S04]  /*0350*/  LDG.E.64 R26, desc[UR4][R12.64+0x30] ;  /* 0x000030040c1a7981 */ /* 0x000f28000c1e1b00 */
[----:B------:R-:W4:Y:S04]  /*0360*/  LDG.E.64 R4, desc[UR4][R20.64+0x30] ;  /* 0x0000300414047981 */ /* 0x000f28000c1e1b00 */
[----:B------:R-:W2:Y:S04]  /*0370*/  LDG.E.64 R24, desc[UR4][R22.64+0x20] ;  /* 0x0000200416187981 */ /* 0x000ea8000c1e1b00 */
[----:B------:R-:W4:Y:S01]  /*0380*/  LDG.E.64 R42, desc[UR4][R22.64+0x30] ;  /* 0x00003004162a7981 */ /* 0x000f22000c1e1b00 */
[----:B------:R-:W-:Y:S01]  /*0390*/  BSSY.RECONVERGENT B3, `(.L_x_4) ;  /* 0x0000015000037945 */ /* 0x000fe20003800200 */
[----:B---3--:R-:W0:Y:S01]  /*03a0*/  MUFU.RCP64H R45, R11 ;  /* 0x0000000b002d7308 */ /* 0x008e220000001800 */
[----:B------:R-:W-:-:S06]  /*03b0*/  VIADD R44, R11, 0x300402 ;  /* 0x003004020b2c7836 */ /* 0x000fcc0000000000 */
[----:B0-----:R-:W-:-:S08]  /*03c0*/  DFMA R46, -R10, R44, 1 ;  /* 0x3ff000000a2e742b */ /* 0x001fd0000000012c */
[----:B------:R-:W-:Y:S01]  /*03d0*/  DFMA R46, R46, R46, R46 ;  /* 0x0000002e2e2e722b */ /* 0x000fe2000000002e */
[----:B------:R-:W-:-:S07]  /*03e0*/  FSETP.GEU.AND P0, PT, |R44|, 5.8789094863358348022e-39, PT ;  /* 0x004004022c00780b */ /* 0x000fce0003f0e200 */
[----:B------:R-:W-:Y:S02]  /*03f0*/  DFMA R46, R44, R46, R44 ;  /* 0x0000002e2c2e722b */ /* 0x000fe4000000002c */
[----:B--2---:R-:W-:Y:S02]  /*0400*/  DFMA R14, R16, R24, R14 ;  /* 0x00000018100e722b */ /* 0x004fe4000000000e */
[----:B----4-:R-:W-:-:S04]  /*0410*/  DFMA R26, R4, R42, R26 ;  /* 0x0000002a041a722b */ /* 0x010fc8000000001a */
[----:B------:R-:W-:Y:S02]  /*0420*/  DFMA R12, -R10, R46, 1 ;  /* 0x3ff000000a0c742b */ /* 0x000fe4000000012e */
[----:B------:R-:W-:Y:S02]  /*0430*/  DADD R38, R14, R38 ;  /* 0x000000000e267229 */ /* 0x000fe40000000026 */
[----:B------:R-:W-:-:S04]  /*0440*/  DADD R36, R26, R36 ;  /* 0x000000001a247229 */ /* 0x000fc80000000024 */
[----:B------:R-:W-:Y:S01]  /*0450*/  DFMA R12, R46, R12, R46 ;  /* 0x0000000c2e0c722b */ /* 0x000fe2000000002e */
[----:B------:R-:W-:Y:S10]  /*0460*/  @P0 BRA `(.L_x_5) ;  /* 0x00000000001c0947 */ /* 0x000ff40003800000 */
[----:B------:R-:W-:Y:S01]  /*0470*/  LOP3.LUT R6, R11, 0x7fffffff, RZ, 0xc0, !PT ;  /* 0x7fffffff0b067812 */ /* 0x000fe200078ec0ff */
[----:B------:R-:W-:Y:S01]  /*0480*/  IMAD.MOV.U32 R14, RZ, RZ, R10 ;  /* 0x000000ffff0e7224 */ /* 0x000fe200078e000a */
[----:B------:R-:W-:Y:S02]  /*0490*/  MOV R12, 0x4c0 ;  /* 0x000004c0000c7802 */ /* 0x000fe40000000f00 */
[----:B------:R-:W-:-:S07]  /*04a0*/  IADD3 R10, PT, PT, R6, -0x100000, RZ ;  /* 0xfff00000060a7810 */ /* 0x000fce0007ffe0ff */
[----:B------:R-:W-:Y:S05]  /*04b0*/  CALL.REL.NOINC `($__internal_0_$__cuda_sm20_dblrcp_rn_slowpath_v3) ;  /* 0x000000c0007c7944 */ /* 0x000fea0003c00000 */
[----:B------:R-:W-:Y:S02]  /*04c0*/  IMAD.MOV.U32 R12, RZ, RZ, R10 ;  /* 0x000000ffff0c7224 */ /* 0x000fe400078e000a */
[----:B------:R-:W-:-:S07]  /*04d0*/  IMAD.MOV.U32 R13, RZ, RZ, R11 ;  /* 0x000000ffff0d7224 */ /* 0x000fce00078e000b */
.L_x_5:
[----:B------:R-:W-:Y:S05]  /*04e0*/  BSYNC.RECONVERGENT B3 ;  /* 0x0000000000037941 */ /* 0x000fea0003800200 */
.L_x_4:
[----:B------:R-:W2:Y:S01]  /*04f0*/  LDG.E.64 R20, desc[UR4][R20.64+0x8] ;  /* 0x0000080414147981 */ /* 0x000ea2000c1e1b00 */
[----:B------:R-:W-:Y:S01]  /*0500*/  BSSY.RECONVERGENT B3, `(.L_x_6) ;  /* 0x0000013000037945 */ /* 0x000fe20003800200 */
[----:B------:R-:W-:Y:S01]  /*0510*/  DADD R34, R12, R34 ;  /* 0x000000000c227229 */ /* 0x000fe20000000022 */
[----:B--2---:R-:W0:Y:S01]  /*0520*/  MUFU.RCP64H R11, R21 ;  /* 0x00000015000b7308 */ /* 0x004e220000001800 */
[----:B------:R-:W-:-:S05]  /*0530*/  VIADD R10, R21, 0x300402 ;  /* 0x00300402150a7836 */ /* 0x000fca0000000000 */
[----:B------:R-:W-:Y:S01]  /*0540*/  FSETP.GEU.AND P0, PT, |R10|, 5.8789094863358348022e-39, PT ;  /* 0x004004020a00780b */ /* 0x000fe20003f0e200 */
[----:B0-----:R-:W-:-:S08]  /*0550*/  DFMA R14, -R20, R10, 1 ;  /* 0x3ff00000140e742b */ /* 0x001fd0000000010a */
[----:B------:R-:W-:-:S08]  /*0560*/  DFMA R14, R14, R14, R14 ;  /* 0x0000000e0e0e722b */ /* 0x000fd0000000000e */
[----:B------:R-:W-:-:S08]  /*0570*/  DFMA R14, R10, R14, R10 ;  /* 0x0000000e0a0e722b */ /* 0x000fd0000000000a */
[----:B------:R-:W-:-:S08]  /*0580*/  DFMA R26, -R20, R14, 1 ;  /* 0x3ff00000141a742b */ /* 0x000fd0000000010e */
[----:B------:R-:W-:Y:S01]  /*0590*/  DFMA R26, R14, R26, R14 ;  /* 0x0000001a0e1a722b */ /* 0x000fe2000000000e */
[----:B------:R-:W-:Y:S10]  /*05a0*/  @P0 BRA `(.L_x_7) ;  /* 0x0000000000200947 */ /* 0x000ff40003800000 */
[----:B------:R-:W-:Y:S01]  /*05b0*/  LOP3.LUT R10, R21, 0x7fffffff, RZ, 0xc0, !PT ;  /* 0x7fffffff150a7812 */ /* 0x000fe200078ec0ff */
[----:B------:R-:W-:Y:S01]  /*05c0*/  IMAD.MOV.U32 R11, RZ, RZ, R21 ;  /* 0x000000ffff0b7224 */ /* 0x000fe200078e0015 */
[----:B------:R-:W-:Y:S02]  /*05d0*/  MOV R14, R20 ;  /* 0x00000014000e7202 */ /* 0x000fe40000000f00 */
[----:B------:R-:W-:Y:S01]  /*05e0*/  MOV R12, 0x610 ;  /* 0x00000610000c7802 */ /* 0x000fe20000000f00 */
[----:B------:R-:W-:-:S07]  /*05f0*/  VIADD R10, R10, 0xfff00000 ;  /* 0xfff000000a0a7836 */ /* 0x000fce0000000000 */
[----:B------:R-:W-:Y:S05]  /*0600*/  CALL.REL.NOINC `($__internal_0_$__cuda_sm20_dblrcp_rn_slowpath_v3) ;  /* 0x000000c000287944 */ /* 0x000fea0003c00000 */
[----:B------:R-:W-:Y:S01]  /*0610*/  IMAD.MOV.U32 R26, RZ, RZ, R10 ;  /* 0x000000ffff1a7224 */ /* 0x000fe200078e000a */
[----:B------:R-:W-:-:S07]  /*0620*/  MOV R27, R11 ;  /* 0x0000000b001b7202 */ /* 0x000fce0000000f00 */
.L_x_7:
[----:B------:R-:W-:Y:S05]  /*0630*/  BSYNC.RECONVERGENT B3 ;  /* 0x0000000000037941 */ /* 0x000fea0003800200 */
.L_x_6:
[----:B------:R-:W2:Y:S01]  /*0640*/  LDG.E R6, desc[UR4][R18.64+0x4] ;  /* 0x0000040412067981 */ /* 0x000ea2000c1e1900 */
[----:B------:R-:W0:Y:S08]  /*0650*/  LDC.64 R24, c[0x0][0x3f0] ;  /* 0x0000fc00ff187b82 */ /* 0x000e300000000a00 */
[----:B------:R-:W1:Y:S08]  /*0660*/  LDC.64 R42, c[0x0][0x3e8] ;  /* 0x0000fa00ff2a7b82 */ /* 0x000e700000000a00 */
[----:B------:R-:W3:Y:S01]  /*0670*/  LDC.64 R46, c[0x0][0x3d8] ;  /* 0x0000f600ff2e7b82 */ /* 0x000ee20000000a00 */
[----:B--2---:R-:W-:-:S05]  /*0680*/  LEA R13, R6, UR6, 0x3 ;  /* 0x00000006060d7c11 */ /* 0x004fca000f8e18ff */
[----:B0-----:R-:W-:-:S05]  /*0690*/  IMAD.WIDE R24, R13, 0x8, R24 ;  /* 0x000000080d187825 */ /* 0x001fca00078e0218 */
[----:B------:R-:W2:Y:S01]  /*06a0*/  LDG.E.64 R10, desc[UR4][R24.64] ;  /* 0x00000004180a7981 */ /* 0x000ea2000c1e1b00 */
[----:B-1----:R-:W-:-:S03]  /*06b0*/  IMAD.WIDE R42, R13, 0x8, R42 ;  /* 0x000000080d2a7825 */ /* 0x002fc600078e022a */
[----:B------:R-:W4:Y:S01]  /*06c0*/  LDG.E.64 R22, desc[UR4][R24.64+0x20] ;  /* 0x0000200418167981 */ /* 0x000f22000c1e1b00 */
[----:B---3--:R-:W-:-:S03]  /*06d0*/  IMAD.WIDE R46, R13, 0x8, R46 ;  /* 0x000000080d2e7825 */ /* 0x008fc600078e022e */
[----:B------:R-:W4:Y:S04]  /*06e0*/  LDG.E.64 R44, desc[UR4][R42.64+0x20] ;  /* 0x000020042a2c7981 */ /* 0x000f28000c1e1b00 */
[----:B------:R-:W3:Y:S04]  /*06f0*/  LDG.E.64 R50, desc[UR4][R42.64+0x30] ;  /* 0x000030042a327981 */ /* 0x000ee8000c1e1b00 */
[----:B------:R-:W3:Y:S04]  /*0700*/  LDG.E.64 R20, desc[UR4][R24.64+0x30] ;  /* 0x0000300418147981 */ /* 0x000ee8000c1e1b00 */
[----:B------:R-:W4:Y:S04]  /*0710*/  LDG.E.64 R48, desc[UR4][R46.64+0x20] ;  /* 0x000020042e307981 */ /* 0x000f28000c1e1b00 */
[----:B------:R-:W3:Y:S01]  /*0720*/  LDG.E.64 R52, desc[UR4][R46.64+0x30] ;  /* 0x000030042e347981 */ /* 0x000ee2000c1e1b00 */
[----:B------:R-:W-:Y:S01]  /*0730*/  DADD R32, R26, R32 ;  /* 0x000000001a207229 */ /* 0x000fe20000000020 */
[----:B------:R-:W-:Y:S01]  /*0740*/  BSSY.RECONVERGENT B3, `(.L_x_8) ;  /* 0x0000017000037945 */ /* 0x000fe20003800200 */
[----:B------:R-:W-:-:S02]  /*0750*/  DADD R16, R16, R30 ;  /* 0x0000000010107229 */ /* 0x000fc4000000001e */
[----:B------:R-:W-:Y:S01]  /*0760*/  DADD R4, R4, R28 ;  /* 0x0000000004047229 */ /* 0x000fe2000000001c */
[----:B--2---:R-:W0:Y:S01]  /*0770*/  MUFU.RCP64H R13, R11 ;  /* 0x0000000b000d7308 */ /* 0x004e220000001800 */
[----:B------:R-:W-:-:S06]  /*0780*/  VIADD R12, R11, 0x300402 ;  /* 0x003004020b0c7836 */ /* 0x000fcc0000000000 */
[----:B0-----:R-:W-:-:S08]  /*0790*/  DFMA R14, -R10, R12, 1 ;  /* 0x3ff000000a0e742b */ /* 0x001fd0000000010c */
[----:B------:R-:W-:Y:S01]  /*07a0*/  DFMA R14, R14, R14, R14 ;  /* 0x0000000e0e0e722b */ /* 0x000fe2000000000e */
[----:B------:R-:W-:-:S07]  /*07b0*/  FSETP.GEU.AND P0, PT, |R12|, 5.8789094863358348022e-39, PT ;  /* 0x004004020c00780b */ /* 0x000fce0003f0e200 */
[----:B------:R-:W-:Y:S02]  /*07c0*/  DFMA R14, R12, R14, R12 ;  /* 0x0000000e0c0e722b */ /* 0x000fe4000000000c */
[----:B----4-:R-:W-:Y:S02]  /*07d0*/  DFMA R44, R22, R48, R44 ;  /* 0x00000030162c722b */ /* 0x010fe4000000002c */
[----:B---3--:R-:W-:-:S04]  /*07e0*/  DFMA R50, R20, R52, R50 ;  /* 0x000000341432722b */ /* 0x008fc80000000032 */
[----:B------:R-:W-:Y:S02]  /*07f0*/  DFMA R26, -R10, R14, 1 ;  /* 0x3ff000000a1a742b */ /* 0x000fe4000000010e */
[----:B------:R-:W-:Y:S02]  /*0800*/  DADD R38, R38, R44 ;  /* 0x0000000026267229 */ /* 0x000fe4000000002c */
[----:B------:R-:W-:-:S04]  /*0810*/  DADD R36, R36, R50 ;  /* 0x0000000024247229 */ /* 0x000fc80000000032 */
[----:B------:R-:W-:Y:S01]  /*0820*/  DFMA R14, R14, R26, R14 ;  /* 0x0000001a0e0e722b */ /* 0x000fe2000000000e */
[----:B------:R-:W-:Y:S10]  /*0830*/  @P0 BRA `(.L_x_9) ;  /* 0x00000000001c0947 */ /* 0x000ff40003800000 */
[----:B------:R-:W-:Y:S01]  /*0840*/  LOP3.LUT R6, R11, 0x7fffffff, RZ, 0xc0, !PT ;  /* 0x7fffffff0b067812 */ /* 0x000fe200078ec0ff */
[----:B------:R-:W-:Y:S01]  /*0850*/  IMAD.MOV.U32 R14, RZ, RZ, R10 ;  /* 0x000000ffff0e7224 */ /* 0x000fe200078e000a */
[----:B------:R-:W-:-:S03]  /*0860*/  MOV R12, 0x890 ;  /* 0x00000890000c7802 */ /* 0x000fc60000000f00 */
[----:B------:R-:W-:-:S07]  /*0870*/  VIADD R10, R6, 0xfff00000 ;  /* 0xfff00000060a7836 */ /* 0x000fce0000000000 */
[----:B------:R-:W-:Y:S05]  /*0880*/  CALL.REL.NOINC `($__internal_0_$__cuda_sm20_dblrcp_rn_slowpath_v3) ;  /* 0x000000bc00887944 */ /* 0x000fea0003c00000 */
[----:B------:R-:W-:Y:S01]  /*0890*/  MOV R14, R10 ;  /* 0x0000000a000e7202 */ /* 0x000fe20000000f00 */
[----:B------:R-:W-:-:S07]  /*08a0*/  IMAD.MOV.U32 R15, RZ, RZ, R11 ;  /* 0x000000ffff0f7224 */ /* 0x000fce00078e000b */
.L_x_9:
[----:B------:R-:W-:Y:S05]  /*08b0*/  BSYNC.RECONVERGENT B3 ;  /* 0x0000000000037941 */ /* 0x000fea0003800200 */
.L_x_8:
        /* <DEDUP_REMOVED lines=18> */
[----:B------:R-:W-:Y:S02]  /*09e0*/  IMAD.MOV.U32 R30, RZ, RZ, R10 ;  /* 0x000000ffff1e7224 */ /* 0x000fe400078e000a */
[----:B------:R-:W-:-:S07]  /*09f0*/  IMAD.MOV.U32 R31, RZ, RZ, R11 ;  /* 0x000000ffff1f7224 */ /* 0x000fce00078e000b */
.L_x_11:
[----:B------:R-:W-:Y:S05]  /*0a00*/  BSYNC.RECONVERGENT B3 ;  /* 0x0000000000037941 */ /* 0x000fea0003800200 */
.L_x_10:
        /* <DEDUP_REMOVED lines=20> */
[----:B------:R-:W-:-:S06]  /*0b50*/  IADD3 R12, PT, PT, R11, 0x300402, RZ ;  /* 0x003004020b0c7810 */ /* 0x000fcc0007ffe0ff */
        /* <DEDUP_REMOVED lines=16> */
[----:B------:R-:W-:Y:S01]  /*0c60*/  IMAD.MOV.U32 R14, RZ, RZ, R10 ;  /* 0x000000ffff0e7224 */ /* 0x000fe200078e000a */
[----:B------:R-:W-:-:S07]  /*0c70*/  MOV R15, R11 ;  /* 0x0000000b000f7202 */ /* 0x000fce0000000f00 */
.L_x_13:
[----:B------:R-:W-:Y:S05]  /*0c80*/  BSYNC.RECONVERGENT B3 ;  /* 0x0000000000037941 */ /* 0x000fea0003800200 */
.L_x_12:
[----:B------:R-:W2:Y:S01]  /*0c90*/  LDG.E.64 R28, desc[UR4][R28.64+0x8] ;  /* 0x000008041c1c7981 */ /* 0x000ea2000c1e1b00 */
[----:B------:R-:W-:Y:S01]  /*0ca0*/  DADD R34, R34, R14 ;  /* 0x0000000022227229 */ /* 0x000fe2000000000e */
[----:B------:R-:W-:Y:S01]  /*0cb0*/  BSSY.RECONVERGENT B3, `(.L_x_14) ;  /* 0x0000012000037945 */ /* 0x000fe20003800200 */
        /* <DEDUP_REMOVED lines=11> */
[----:B------:R-:W-:Y:S01]  /*0d70*/  MOV R12, 0xdb0 ;  /* 0x00000db0000c7802 */ /* 0x000fe20000000f00 */
[----:B------:R-:W-:Y:S01]  /*0d80*/  IMAD.MOV.U32 R11, RZ, RZ, R29 ;  /* 0x000000ffff0b7224 */ /* 0x000fe200078e001d */
[----:B------:R-:W-:-:S07]  /*0d90*/  IADD3 R10, PT, PT, R10, -0x100000, RZ ;  /* 0xfff000000a0a7810 */ /* 0x000fce0007ffe0ff */
[----:B------:R-:W-:Y:S05]  /*0da0*/  CALL.REL.NOINC `($__internal_0_$__cuda_sm20_dblrcp_rn_slowpath_v3) ;  /* 0x000000b800407944 */ /* 0x000fea0003c00000 */
[----:B------:R-:W-:Y:S02]  /*0db0*/  IMAD.MOV.U32 R14, RZ, RZ, R10 ;  /* 0x000000ffff0e7224 */ /* 0x000fe400078e000a */
[----:B------:R-:W-:-:S07]  /*0dc0*/  IMAD.MOV.U32 R15, RZ, RZ, R11 ;  /* 0x000000ffff0f7224 */ /* 0x000fce00078e000b */
.L_x_15:
[----:B------:R-:W-:Y:S05]  /*0dd0*/  BSYNC.RECONVERGENT B3 ;  /* 0x0000000000037941 */ /* 0x000fea0003800200 */
.L_x_14:
        /* <DEDUP_REMOVED lines=32> */
[----:B------:R-:W-:Y:S02]  /*0fe0*/  LOP3.LUT R6, R11, 0x7fffffff, RZ, 0xc0, !PT ;  /* 0x7fffffff0b067812 */ /* 0x000fe400078ec0ff */
[----:B------:R-:W-:Y:S02]  /*0ff0*/  MOV R14, R10 ;  /* 0x0000000a000e7202 */ /* 0x000fe40000000f00 */
[----:B------:R-:W-:Y:S01]  /*1000*/  MOV R12, 0x1030 ;  /* 0x00001030000c7802 */ /* 0x000fe20000000f00 */
[----:B------:R-:W-:-:S07]  /*1010*/  VIADD R10, R6, 0xfff00000 ;  /* 0xfff00000060a7836 */ /* 0x000fce0000000000 */
[----:B------:R-:W-:Y:S05]  /*1020*/  CALL.REL.NOINC `($__internal_0_$__cuda_sm20_dblrcp_rn_slowpath_v3) ;  /* 0x000000b400a07944 */ /* 0x000fea0003c00000 */
[----:B------:R-:W-:Y:S02]  /*1030*/  IMAD.MOV.U32 R14, RZ, RZ, R10 ;  /* 0x000000ffff0e7224 */ /* 0x000fe400078e000a */
[----:B------:R-:W-:-:S07]  /*1040*/  IMAD.MOV.U32 R15, RZ, RZ, R11 ;  /* 0x000000ffff0f7224 */ /* 0x000fce00078e000b */
.L_x_17:
[----:B------:R-:W-:Y:S05]  /*1050*/  BSYNC.RECONVERGENT B3 ;  /* 0x0000000000037941 */ /* 0x000fea0003800200 */
.L_x_16:
[----:B------:R-:W2:Y:S01]  /*1060*/  LDG.E.64 R20, desc[UR4][R20.64+0x8] ;  /* 0x0000080414147981 */ /* 0x000ea2000c1e1b00 */
[----:B------:R-:W-:Y:S01]  /*1070*/  BSSY.RECONVERGENT B3, `(.L_x_18) ;  /* 0x0000011000037945 */ /* 0x000fe20003800200 */
[----:B------:R-:W-:Y:S01]  /*1080*/  DADD R34, R34, R14 ;  /* 0x0000000022227229 */ /* 0x000fe2000000000e */
[----:B--2---:R-:W0:Y:S01]  /*1090*/  MUFU.RCP64H R11, R21 ;  /* 0x00000015000b7308 */ /* 0x004e220000001800 */
[----:B------:R-:W-:-:S04]  /*10a0*/  IADD3 R10, PT, PT, R21, 0x300402, RZ ;  /* 0x00300402150a7810 */ /* 0x000fc80007ffe0ff */
[----:B------:R-:W-:Y:S02]  /*10b0*/  FSETP.GEU.AND P0, PT, |R10|, 5.8789094863358348022e-39, PT ;  /* 0x004004020a00780b */ /* 0x000fe40003f0e200 */
        /* <DEDUP_REMOVED lines=9> */
[----:B------:R-:W-:Y:S02]  /*1150*/  IMAD.MOV.U32 R11, RZ, RZ, R21 ;  /* 0x000000ffff0b7224 */ /* 0x000fe400078e0015 */
[----:B------:R-:W-:-:S07]  /*1160*/  VIADD R10, R10, 0xfff00000 ;  /* 0xfff000000a0a7836 */ /* 0x000fce0000000000 */
[----:B------:R-:W-:Y:S05]  /*1170*/  CALL.REL.NOINC `($__internal_0_$__cuda_sm20_dblrcp_rn_slowpath_v3) ;  /* 0x000000b4004c7944 */ /* 0x000fea0003c00000 */
.L_x_19:
[----:B------:R-:W-:Y:S05]  /*1180*/  BSYNC.RECONVERGENT B3 ;  /* 0x0000000000037941 */ /* 0x000fea0003800200 */
.L_x_18:
[----:B------:R-:W-:Y:S01]  /*1190*/  IADD3 R3, PT, PT, R3, 0x4, RZ ;  /* 0x0000000403037810 */ /* 0x000fe20007ffe0ff */
[----:B------:R-:W-:Y:S01]  /*11a0*/  DADD R32, R32, R10 ;  /* 0x0000000020207229 */ /* 0x000fe2000000000a */
[----:B------:R-:W-:Y:S01]  /*11b0*/  VIADD R0, R0, 0x4 ;  /* 0x0000000400007836 */ /* 0x000fe20000000000 */
[----:B------:R-:W-:Y:S01]  /*11c0*/  DADD R30, R16, R30 ;  /* 0x00000000101e7229 */ /* 0x000fe2000000001e */
[----:B------:R-:W-:Y:S01]  /*11d0*/  ISETP.NE.AND P0, PT, R3, RZ, PT ;  /* 0x000000ff0300720c */ /* 0x000fe20003f05270 */
[----:B------:R-:W-:-:S12]  /*11e0*/  DADD R28, R4, R28 ;  /* 0x00000000041c7229 */ /* 0x000fd8000000001c */
[----:B------:R-:W-:Y:S05]  /*11f0*/  @P0 BRA `(.L_x_20) ;  /* 0xfffffff000200947 */ /* 0x000fea000383ffff */
.L_x_3:
[----:B------:R-:W-:Y:S05]  /*1200*/  BSYNC.RECONVERGENT B2 ;  /* 0x0000000000027941 */ /* 0x000fea0003800200 */
.L_x_2:
[----:B------:R-:W-:-:S13]  /*1210*/  LOP3.LUT P0, R3, R2, 0x3, RZ, 0xc0, !PT ;  /* 0x0000000302037812 */ /* 0x000fda000780c0ff */
[----:B------:R-:W-:Y:S05]  /*1220*/  @!P0 BRA `(.L_x_1) ;  /* 0x0000000c00048947 */ /* 0x000fea0003800000 */
[----:B------:R-:W-:Y:S01]  /*1230*/  ISETP.NE.AND P0, PT, R3, 0x1, PT ;  /* 0x000000010300780c */ /* 0x000fe20003f05270 */
[----:B------:R-:W-:-:S12]  /*1240*/  BSSY.RECONVERGENT B2, `(.L_x_21) ;  /* 0x000007f000027945 */ /* 0x000fd80003800200 */
[----:B------:R-:W-:Y:S05]  /*1250*/  @!P0 BRA `(.L_x_22) ;  /* 0x0000000400f48947 */ /* 0x000fea0003800000 */
[----:B------:R-:W0:Y:S01]  /*1260*/  LDC.64 R4, c[0x0][0x3a0] ;  /* 0x0000e800ff047b82 */ /* 0x000e220000000a00 */
[----:B------:R-:W1:Y:S07]  /*1270*/  LDCU UR7, c[0x0][0x390] ;  /* 0x00007200ff0777ac */ /* 0x000e6e0008000800 */
[----:B------:R-:W2:Y:S08]  /*1280*/  LDC.64 R16, c[0x0][0x3f0] ;  /* 0x0000fc00ff107b82 */ /* 0x000eb00000000a00 */
[----:B------:R-:W3:Y:S01]  /*1290*/  LDC.64 R12, c[0x0][0x3e8] ;  /* 0x0000fa00ff0c7b82 */ /* 0x000ee20000000a00 */
[----:B0-----:R-:W-:-:S07]  /*12a0*/  IMAD.WIDE R4, R0, 0x4, R4 ;  /* 0x0000000400047825 */ /* 0x001fce00078e0204 */
[----:B------:R-:W0:Y:S01]  /*12b0*/  LDC.64 R22, c[0x0][0x3d8] ;  /* 0x0000f600ff167b82 */ /* 0x000e220000000a00 */
[----:B------:R-:W1:Y:S02]  /*12c0*/  LDG.E R3, desc[UR4][R4.64] ;  /* 0x0000000404037981 */ /* 0x000e64000c1e1900 */
[----:B-1----:R-:W-:-:S05]  /*12d0*/  LEA R3, R3, UR7, 0x3 ;  /* 0x0000000703037c11 */ /* 0x002fca000f8e18ff */
[----:B--2---:R-:W-:-:S05]  /*12e0*/  IMAD.WIDE R16, R3, 0x8, R16 ;  /* 0x0000000803107825 */ /* 0x004fca00078e0210 */
[----:B------:R-:W2:Y:S01]  /*12f0*/  LDG.E.64 R10, desc[UR4][R16.64] ;  /* 0x00000004100a7981 */ /* 0x000ea2000c1e1b00 */
[----:B---3--:R-:W-:-:S03]  /*1300*/  IMAD.WIDE R12, R3, 0x8, R12 ;  /* 0x00000008030c7825 */ /* 0x008fc600078e020c */
[----:B------:R-:W3:Y:S01]  /*1310*/  LDG.E.64 R20, desc[UR4][R16.64+0x20] ;  /* 0x0000200410147981 */ /* 0x000ee2000c1e1b00 */
[----:B0-----:R-:W-:-:S03]  /*1320*/  IMAD.WIDE R22, R3, 0x8, R22 ;  /* 0x0000000803167825 */ /* 0x001fc600078e0216 */
[----:B------:R-:W3:Y:S04]  /*1330*/  LDG.E.64 R14, desc[UR4][R12.64+0x20] ;  /* 0x000020040c0e7981 */ /* 0x000ee8000c1e1b00 */
[----:B------:R-:W4:Y:S04]  /*1340*/  LDG.E.64 R26, desc[UR4][R12.64+0x30] ;  /* 0x000030040c1a7981 */ /* 0x000f28000c1e1b00 */
[----:B------:R-:W4:Y:S04]  /*1350*/  LDG.E.64 R18, desc[UR4][R16.64+0x30] ;  /* 0x0000300410127981 */ /* 0x000f28000c1e1b00 */
[----:B------:R-:W3:Y:S04]  /*1360*/  LDG.E.64 R24, desc[UR4][R22.64+0x20] ;  /* 0x0000200416187981 */ /* 0x000ee8000c1e1b00 */
[----:B------:R-:W4:Y:S01]  /*1370*/  LDG.E.64 R42, desc[UR4][R22.64+0x30] ;  /* 0x00003004162a7981 */ /* 0x000f22000c1e1b00 */
[----:B------:R-:W-:Y:S01]  /*1380*/  BSSY.RECONVERGENT B3, `(.L_x_23) ;  /* 0x0000015000037945 */ /* 0x000fe20003800200 */
[----:B--2---:R-:W0:Y:S01]  /*1390*/  MUFU.RCP64H R45, R11 ;  /* 0x0000000b002d7308 */ /* 0x004e220000001800 */
[----:B------:R-:W-:-:S06]  /*13a0*/  VIADD R44, R11, 0x300402 ;  /* 0x003004020b2c7836 */ /* 0x000fcc0000000000 */
[----:B0-----:R-:W-:-:S08]  /*13b0*/  DFMA R46, -R10, R44, 1 ;  /* 0x3ff000000a2e742b */ /* 0x001fd0000000012c */
[----:B------:R-:W-:Y:S01]  /*13c0*/  DFMA R46, R46, R46, R46 ;  /* 0x0000002e2e2e722b */ /* 0x000fe2000000002e */
[----:B------:R-:W-:-:S07]  /*13d0*/  FSETP.GEU.AND P0, PT, |R44|, 5.8789094863358348022e-39, PT ;  /* 0x004004022c00780b */ /* 0x000fce0003f0e200 */
[----:B------:R-:W-:Y:S02]  /*13e0*/  DFMA R46, R44, R46, R44 ;  /* 0x0000002e2c2e722b */ /* 0x000fe4000000002c */
[----:B---3--:R-:W-:Y:S02]  /*13f0*/  DFMA R14, R20, R24, R14 ;  /* 0x00000018140e722b */ /* 0x008fe4000000000e */
        /* <DEDUP_REMOVED lines=13> */
.L_x_24:
[----:B------:R-:W-:Y:S05]  /*14d0*/  BSYNC.RECONVERGENT B3 ;  /* 0x0000000000037941 */ /* 0x000fea0003800200 */
.L_x_23:
        /* <DEDUP_REMOVED lines=20> */
.L_x_26:
[----:B------:R-:W-:Y:S05]  /*1620*/  BSYNC.RECONVERGENT B3 ;  /* 0x0000000000037941 */ /* 0x000fea0003800200 */
.L_x_25:
[----:B------:R-:W2:Y:S01]  /*1630*/  LDG.E R4, desc[UR4][R4.64+0x4] ;  /* 0x0000040404047981 */ /* 0x000ea2000c1e1900 */
[----:B------:R-:W0:Y:S01]  /*1640*/  LDC.64 R22, c[0x0][0x3f0] ;  /* 0x0000fc00ff167b82 */ /* 0x000e220000000a00 */
[----:B------:R-:W2:Y:S07]  /*1650*/  LDCU UR7, c[0x0][0x390] ;  /* 0x00007200ff0777ac */ /* 0x000eae0008000800 */
        /* <DEDUP_REMOVED lines=37> */
.L_x_28:
[----:B------:R-:W-:Y:S05]  /*18b0*/  BSYNC.RECONVERGENT B3 ;  /* 0x0000000000037941 */ /* 0x000fea0003800200 */
.L_x_27:
        /* <DEDUP_REMOVED lines=18> */
.L_x_30:
[----:B------:R-:W-:Y:S05]  /*19e0*/  BSYNC.RECONVERGENT B3 ;  /* 0x0000000000037941 */ /* 0x000fea0003800200 */
.L_x_29:
[----:B------:R-:W-:Y:S01]  /*19f0*/  DADD R32, R32, R10 ;  /* 0x0000000020207229 */ /* 0x000fe2000000000a */
[----:B------:R-:W-:Y:S01]  /*1a00*/  VIADD R0, R0, 0x2 ;  /* 0x0000000200007836 */ /* 0x000fe20000000000 */
[----:B------:R-:W-:Y:S02]  /*1a10*/  DADD R30, R30, R16 ;  /* 0x000000001e1e7229 */ /* 0x000fe40000000010 */
[----:B------:R-:W-:-:S11]  /*1a20*/  DADD R28, R28, R4 ;  /* 0x000000001c1c7229 */ /* 0x000fd60000000004 */
.L_x_22:
[----:B------:R-:W-:Y:S05]  /*1a30*/  BSYNC.RECONVERGENT B2 ;  /* 0x0000000000027941 */ /* 0x000fea0003800200 */
.L_x_21:
[----:B------:R-:W-:-:S04]  /*1a40*/  LOP3.LUT R2, R2, 0x1, RZ, 0xc0, !PT ;  /* 0x0000000102027812 */ /* 0x000fc800078ec0ff */
[----:B------:R-:W-:-:S13]  /*1a50*/  ISETP.NE.U32.AND P0, PT, R2, 0x1, PT ;  /* 0x000000010200780c */ /* 0x000fda0003f05070 */
[----:B------:R-:W-:Y:S05]  /*1a60*/  @P0 BRA `(.L_x_1) ;  /* 0x0000000000f40947 */ /* 0x000fea0003800000 */
        /* <DEDUP_REMOVED lines=13> */
[----:B------:R-:W4:Y:S04]  /*1b40*/  LDG.E.64 R12, desc[UR4][R10.64+0x20] ;  /* 0x000020040a0c7981 */ /* 0x000f28000c1e1b00 */
[----:B------:R-:W3:Y:S04]  /*1b50*/  LDG.E.64 R20, desc[UR4][R10.64+0x30] ;  /* 0x000030040a147981 */ /* 0x000ee8000c1e1b00 */
[----:B------:R-:W4:Y:S04]  /*1b60*/  LDG.E.64 R4, desc[UR4][R16.64+0x20] ;  /* 0x0000200410047981 */ /* 0x000f28000c1e1b00 */
[----:B------:R-:W4:Y:S04]  /*1b70*/  LDG.E.64 R18, desc[UR4][R14.64+0x20] ;  /* 0x000020040e127981 */ /* 0x000f28000c1e1b00 */
[----:B------:R-:W3:Y:S01]  /*1b80*/  LDG.E.64 R22, desc[UR4][R14.64+0x30] ;  /* 0x000030040e167981 */ /* 0x000ee2000c1e1b00 */
[----:B------:R-:W-:Y:S01]  /*1b90*/  BSSY.RECONVERGENT B2, `(.L_x_31) ;  /* 0x0000014000027945 */ /* 0x000fe20003800200 */
        /* <DEDUP_REMOVED lines=19> */
.L_x_32:
[----:B------:R-:W-:Y:S05]  /*1cd0*/  BSYNC.RECONVERGENT B2 ;  /* 0x0000000000027941 */ /* 0x000fea0003800200 */
.L_x_31:
        /* <DEDUP_REMOVED lines=18> */
.L_x_34:
[----:B------:R-:W-:Y:S05]  /*1e00*/  BSYNC.RECONVERGENT B2 ;  /* 0x0000000000027941 */ /* 0x000fea0003800200 */
.L_x_33:
[----:B------:R-:W-:Y:S02]  /*1e10*/  DADD R32, R32, R10 ;  /* 0x0000000020207229 */ /* 0x000fe4000000000a */
[----:B------:R-:W-:Y:S02]  /*1e20*/  DADD R30, R30, R4 ;  /* 0x000000001e1e7229 */ /* 0x000fe40000000004 */
[----:B------:R-:W-:-:S11]  /*1e30*/  DADD R28, R28, R2 ;  /* 0x000000001c1c7229 */ /* 0x000fd60000000002 */
.L_x_1:
[----:B------:R-:W-:Y:S05]  /*1e40*/  BSYNC.RECONVERGENT B1 ;  /* 0x0000000000017941 */ /* 0x000fea0003800200 */
.L_x_0:
[----:B------:R-:W0:Y:S01]  /*1e50*/  LDC.64 R26, c[0x0][0x3a8] ;  /* 0x0000ea00ff1a7b82 */ /* 0x000e220000000a00 */
[----:B------:R-:W1:Y:S01]  /*1e60*/  LDCU UR6, c[0x0][0x390] ;  /* 0x00007200ff0677ac */ /* 0x000e620008000800 */
[----:B0-----:R-:W-:-:S05]  /*1e70*/  IMAD.WIDE R26, R9, 0x4, R26 ;  /* 0x00000004091a7825 */ /* 0x001fca00078e021a */
[----:B------:R-:W2:Y:S04]  /*1e80*/  LDG.E R6, desc[UR4][R26.64] ;  /* 0x000000041a067981 */ /* 0x000ea8000c1e1900 */
[----:B------:R-:W2:Y:S01]  /*1e90*/  LDG.E R5, desc[UR4][R26.64+0x4] ;  /* 0x000004041a057981 */ /* 0x000ea2000c1e1900 */
[----:B------:R-:W-:Y:S01]  /*1ea0*/  BSSY.RECONVERGENT B1, `(.L_x_35) ;  /* 0x00001c9000017945 */ /* 0x000fe20003800200 */
[----:B--2---:R-:W-:-:S13]  /*1eb0*/  ISETP.GE.AND P0, PT, R6, R5, PT ;  /* 0x000000050600720c */ /* 0x004fda0003f06270 */
[----:B-1----:R-:W-:Y:S05]  /*1ec0*/  @P0 BRA `(.L_x_36) ;  /* 0x0000001c00180947 */ /* 0x002fea0003800000 */
[C---:B------:R-:W-:Y:S01]  /*1ed0*/  VIADDMNMX R3, R6.reuse, 0x1, R5, !PT ;  /* 0x0000000106037846 */ /* 0x040fe20007800105 */
[----:B------:R-:W-:Y:S04]  /*1ee0*/  BSSY.RECONVERGENT B2, `(.L_x_37) ;  /* 0x0000100000027945 */ /* 0x000fe80003800200 */
[----:B------:R-:W-:Y:S02]  /*1ef0*/  IMAD.IADD R0, R6, 0x1, -R3 ;  /* 0x0000000106007824 */ /* 0x000fe400078e0a03 */
[----:B------:R-:W-:-:S03]  /*1f00*/  IMAD.IADD R2, R3, 0x1, -R6 ;  /* 0x0000000103027824 */ /* 0x000fc600078e0a06 */
[----:B------:R-:W-:Y:S02]  /*1f10*/  ISETP.GT.U32.AND P0, PT, R0, -0x4, PT ;  /* 0xfffffffc0000780c */ /* 0x000fe40003f04070 */
[----:B------:R-:W-:-:S11]  /*1f20*/  MOV R0, R6 ;  /* 0x0000000600007202 */ /* 0x000fd60000000f00 */
[----:B------:R-:W-:Y:S05]  /*1f30*/  @P0 BRA `(.L_x_38) ;  /* 0x0000000c00e80947 */ /* 0x000fea0003800000 */
[----:B------:R-:W-:Y:S01]  /*1f40*/  LOP3.LUT R3, R2, 0xfffffffc, RZ, 0xc0, !PT ;  /* 0xfffffffc02037812 */ /* 0x000fe200078ec0ff */
[----:B------:R-:W-:-:S04]  /*1f50*/  IMAD.MOV.U32 R0, RZ, RZ, R6 ;  /* 0x000000ffff007224 */ /* 0x000fc800078e0006 */
[----:B------:R-:W-:-:S07]  /*1f60*/  IMAD.MOV R3, RZ, RZ, -R3 ;  /* 0x000000ffff037224 */ /* 0x000fce00078e0a03 */
.L_x_55:
        /* <DEDUP_REMOVED lines=19> */
[----:B------:R-:W-:-:S06]  /*20a0*/  IADD3 R48, PT, PT, R11, 0x300402, RZ ;  /* 0x003004020b307810 */ /* 0x000fcc0007ffe0ff */
        /* <DEDUP_REMOVED lines=18> */
.L_x_40:
[----:B------:R-:W-:Y:S05]  /*21d0*/  BSYNC.RECONVERGENT B3 ;  /* 0x0000000000037941 */ /* 0x000fea0003800200 */
.L_x_39:
        /* <DEDUP_REMOVED lines=19> */
.L_x_42:
[----:B------:R-:W-:Y:S05]  /*2310*/  BSYNC.RECONVERGENT B3 ;  /* 0x0000000000037941 */ /* 0x000fea0003800200 */
.L_x_41:
        /* <DEDUP_REMOVED lines=39> */
.L_x_44:
[----:B------:R-:W-:Y:S05]  /*2590*/  BSYNC.RECONVERGENT B3 ;  /* 0x0000000000037941 */ /* 0x000fea0003800200 */
.L_x_43:
        /* <DEDUP_REMOVED lines=20> */
.L_x_46:
[----:B------:R-:W-:Y:S05]  /*26e0*/  BSYNC.RECONVERGENT B3 ;  /* 0x0000000000037941 */ /* 0x000fea0003800200 */
.L_x_45:
        /* <DEDUP_REMOVED lines=39> */
.L_x_48:
[----:B------:R-:W-:Y:S05]  /*2960*/  BSYNC.RECONVERGENT B3 ;  /* 0x0000000000037941 */ /* 0x000fea0003800200 */
.L_x_47:
        /* <DEDUP_REMOVED lines=20> */
.L_x_50:
[----:B------:R-:W-:Y:S05]  /*2ab0*/  BSYNC.RECONVERGENT B3 ;  /* 0x0000000000037941 */ /* 0x000fea0003800200 */
.L_x_49:
        /* <DEDUP_REMOVED lines=15> */
[----:B------:R-:W-:Y:S01]  /*2bb0*/  BSSY.RECONVERGENT B3, `(.L_x_51) ;  /* 0x0000018000037945 */ /* 0x000fe20003800200 */
[----:B------:R-:W-:-:S02]  /*2bc0*/  DADD R32, R32, R44 ;  /* 0x0000000020207229 */ /* 0x000fc4000000002c */
[----:B------:R-:W-:Y:S02]  /*2bd0*/  DADD R18, R18, R30 ;  /* 0x0000000012127229 */ /* 0x000fe4000000001e */
        /* <DEDUP_REMOVED lines=21> */
.L_x_52:
[----:B------:R-:W-:Y:S05]  /*2d30*/  BSYNC.RECONVERGENT B3 ;  /* 0x0000000000037941 */ /* 0x000fea0003800200 */
.L_x_51:
        /* <DEDUP_REMOVED lines=18> */
.L_x_54:
[----:B------:R-:W-:Y:S05]  /*2e60*/  BSYNC.RECONVERGENT B3 ;  /* 0x0000000000037941 */ /* 0x000fea0003800200 */
.L_x_53:
[----:B------:R-:W-:Y:S01]  /*2e70*/  VIADD R3, R3, 0x4 ;  /* 0x0000000403037836 */ /* 0x000fe20000000000 */
[----:B------:R-:W-:Y:S01]  /*2e80*/  DADD R32, R32, R10 ;  /* 0x0000000020207229 */ /* 0x000fe2000000000a */
[----:B------:R-:W-:Y:S01]  /*2e90*/  VIADD R0, R0, 0x4 ;  /* 0x0000000400007836 */ /* 0x000fe20000000000 */
[----:B------:R-:W-:Y:S02]  /*2ea0*/  DADD R30, R18, R20 ;  /* 0x00000000121e7229 */ /* 0x000fe40000000014 */
[----:B------:R-:W-:Y:S01]  /*2eb0*/  ISETP.NE.AND P0, PT, R3, RZ, PT ;  /* 0x000000ff0300720c */ /* 0x000fe20003f05270 */
[----:B------:R-:W-:-:S12]  /*2ec0*/  DADD R28, R22, R16 ;  /* 0x00000000161c7229 */ /* 0x000fd80000000010 */
[----:B------:R-:W-:Y:S05]  /*2ed0*/  @P0 BRA `(.L_x_55) ;  /* 0xfffffff000240947 */ /* 0x000fea000383ffff */
.L_x_38:
[----:B------:R-:W-:Y:S05]  /*2ee0*/  BSYNC.RECONVERGENT B2 ;  /* 0x0000000000027941 */ /* 0x000fea0003800200 */
.L_x_37:
        /* <DEDUP_REMOVED lines=44> */
.L_x_59:
[----:B------:R-:W-:Y:S05]  /*31b0*/  BSYNC.RECONVERGENT B3 ;  /* 0x0000000000037941 */ /* 0x000fea0003800200 */
.L_x_58:
        /* <DEDUP_REMOVED lines=18> */
[----:B------:R-:W-:Y:S01]  /*32e0*/  MOV R42, R10 ;  /* 0x0000000a002a7202 */ /* 0x000fe20000000f00 */
[----:B------:R-:W-:-:S07]  /*32f0*/  IMAD.MOV.U32 R43, RZ, RZ, R11 ;  /* 0x000000ffff2b7224 */ /* 0x000fce00078e000b */
.L_x_61:
[----:B------:R-:W-:Y:S05]  /*3300*/  BSYNC.RECONVERGENT B3 ;  /* 0x0000000000037941 */ /* 0x000fea0003800200 */
.L_x_60:
        /* <DEDUP_REMOVED lines=40> */
.L_x_63:
[----:B------:R-:W-:Y:S05]  /*3590*/  BSYNC.RECONVERGENT B3 ;  /* 0x0000000000037941 */ /* 0x000fea0003800200 */
.L_x_62:
        /* <DEDUP_REMOVED lines=18> */
.L_x_65:
[----:B------:R-:W-:Y:S05]  /*36c0*/  BSYNC.RECONVERGENT B3 ;  /* 0x0000000000037941 */ /* 0x000fea0003800200 */
.L_x_64:
[----:B------:R-:W-:Y:S01]  /*36d0*/  DADD R32, R32, R10 ;  /* 0x0000000020207229 */ /* 0x000fe2000000000a */
[----:B------:R-:W-:Y:S01]  /*36e0*/  VIADD R0, R0, 0x2 ;  /* 0x0000000200007836 */ /* 0x000fe20000000000 */
[----:B------:R-:W-:Y:S02]  /*36f0*/  DADD R30, R30, R18 ;  /* 0x000000001e1e7229 */ /* 0x000fe40000000012 */
[----:B------:R-:W-:-:S11]  /*3700*/  DADD R28, R28, R16 ;  /* 0x000000001c1c7229 */ /* 0x000fd60000000010 */
.L_x_57:
[----:B------:R-:W-:Y:S05]  /*3710*/  BSYNC.RECONVERGENT B2 ;  /* 0x0000000000027941 */ /* 0x000fea0003800200 */
.L_x_56:
        /* <DEDUP_REMOVED lines=23> */
[----:B------:R-:W-:-:S06]  /*3890*/  IADD3 R44, PT, PT, R11, 0x300402, RZ ;  /* 0x003004020b2c7810 */ /* 0x000fcc0007ffe0ff */
        /* <DEDUP_REMOVED lines=18> */
.L_x_67:
[----:B------:R-:W-:Y:S05]  /*39c0*/  BSYNC.RECONVERGENT B2 ;  /* 0x0000000000027941 */ /* 0x000fea0003800200 */
.L_x_66:
        /* <DEDUP_REMOVED lines=18> */
.L_x_69:
[----:B------:R-:W-:Y:S05]  /*3af0*/  BSYNC.RECONVERGENT B2 ;  /* 0x0000000000027941 */ /* 0x000fea0003800200 */
.L_x_68:
[----:B------:R-:W-:Y:S02]  /*3b00*/  DADD R32, R32, R10 ;  /* 0x0000000020207229 */ /* 0x000fe4000000000a */
[----:B------:R-:W-:Y:S02]  /*3b10*/  DADD R30, R30, R16 ;  /* 0x000000001e1e7229 */ /* 0x000fe40000000010 */
[----:B------:R-:W-:-:S11]  /*3b20*/  DADD R28, R28, R2 ;  /* 0x000000001c1c7229 */ /* 0x000fd60000000002 */
.L_x_36:
[----:B------:R-:W-:Y:S05]  /*3b30*/  BSYNC.RECONVERGENT B1 ;  /* 0x0000000000017941 */ /* 0x000fea0003800200 */
.L_x_35:
[----:B------:R-:W0:Y:S01]  /*3b40*/  LDC.64 R24, c[0x0][0x3b8] ;  /* 0x0000ee00ff187b82 */ /* 0x000e220000000a00 */
[----:B------:R-:W1:Y:S01]  /*3b50*/  LDCU UR6, c[0x0][0x38c] ;  /* 0x00007180ff0677ac */ /* 0x000e620008000800 */
[----:B0-----:R-:W-:-:S05]  /*3b60*/  IMAD.WIDE R24, R9, 0x4, R24 ;  /* 0x0000000409187825 */ /* 0x001fca00078e0218 */
[----:B------:R-:W2:Y:S04]  /*3b70*/  LDG.E R4, desc[UR4][R24.64] ;  /* 0x0000000418047981 */ /* 0x000ea8000c1e1900 */
[----:B------:R-:W2:Y:S01]  /*3b80*/  LDG.E R3, desc[UR4][R24.64+0x4] ;  /* 0x0000040418037981 */ /* 0x000ea2000c1e1900 */
[----:B------:R-:W-:Y:S01]  /*3b90*/  BSSY.RECONVERGENT B2, `(.L_x_70) ;  /* 0x00002f2000027945 */ /* 0x000fe20003800200 */
[----:B------:R-:W-:Y:S02]  /*3ba0*/  CS2R R42, SRZ ;  /* 0x00000000002a7805 */ /* 0x000fe4000001ff00 */
[----:B------:R-:W-:Y:S02]  /*3bb0*/  CS2R R44, SRZ ;  /* 0x00000000002c7805 */ /* 0x000fe4000001ff00 */
[----:B------:R-:W-:-:S02]  /*3bc0*/  CS2R R20, SRZ ;  /* 0x0000000000147805 */ /* 0x000fc4000001ff00 */
[----:B------:R-:W-:Y:S02]  /*3bd0*/  CS2R R18, SRZ ;  /* 0x0000000000127805 */ /* 0x000fe4000001ff00 */
[----:B--2---:R-:W-:-:S13]  /*3be0*/  ISETP.GE.AND P1, PT, R4, R3, PT ;  /* 0x000000030400720c */ /* 0x004fda0003f26270 */
[----:B-1----:R-:W-:Y:S05]  /*3bf0*/  @P1 BRA `(.L_x_71) ;  /* 0x0000002c00ac1947 */ /* 0x002fea0003800000 */
[C---:B------:R-:W-:Y:S01]  /*3c00*/  VIADDMNMX R11, R4.reuse, 0x1, R3, !PT ;  /* 0x00000001040b7846 */ /* 0x040fe20007800103 */
[----:B------:R-:W-:Y:S01]  /*3c10*/  BSSY.RECONVERGENT B1, `(.L_x_72) ;  /* 0x00001aa000017945 */ /* 0x000fe20003800200 */
[--C-:B------:R-:W-:Y:S01]  /*3c20*/  IMAD.MOV.U32 R3, RZ, RZ, R4.reuse ;  /* 0x000000ffff037224 */ /* 0x100fe200078e0004 */
[----:B------:R-:W-:Y:S02]  /*3c30*/  CS2R R18, SRZ ;  /* 0x0000000000127805 */ /* 0x000fe4000001ff00 */
[----:B------:R-:W-:Y:S01]  /*3c40*/  CS2R R20, SRZ ;  /* 0x0000000000147805 */ /* 0x000fe2000001ff00 */
[----:B------:R-:W-:Y:S01]  /*3c50*/  IMAD.IADD R0, R4, 0x1, -R11 ;  /* 0x0000000104007824 */ /* 0x000fe200078e0a0b */
[----:B------:R-:W-:Y:S02]  /*3c60*/  CS2R R44, SRZ ;  /* 0x00000000002c7805 */ /* 0x000fe4000001ff00 */
[----:B------:R-:W-:Y:S01]  /*3c70*/  CS2R R42, SRZ ;  /* 0x00000000002a7805 */ /* 0x000fe2000001ff00 */
[----:B------:R-:W-:Y:S01]  /*3c80*/  IMAD.IADD R2, R11, 0x1, -R4 ;  /* 0x000000010b027824 */ /* 0x000fe200078e0a04 */
[----:B------:R-:W-:-:S13]  /*3c90*/  ISETP.GT.U32.AND P0, PT, R0, -0x4, PT ;  /* 0xfffffffc0000780c */ /* 0x000fda0003f04070 */
[----:B------:R-:W-:Y:S05]  /*3ca0*/  @P0 BRA `(.L_x_73) ;  /* 0x0000001800800947 */ /* 0x000fea0003800000 */
[----:B------:R-:W-:Y:S02]  /*3cb0*/  LOP3.LUT R0, R2, 0xfffffffc, RZ, 0xc0, !PT ;  /* 0xfffffffc02007812 */ /* 0x000fe400078ec0ff */
[----:B------:R-:W-:Y:S02]  /*3cc0*/  CS2R R18, SRZ ;  /* 0x0000000000127805 */ /* 0x000fe4000001ff00 */
[----:B------:R-:W-:Y:S01]  /*3cd0*/  MOV R3, R4 ;  /* 0x0000000400037202 */ /* 0x000fe20000000f00 */
[----:B------:R-:W-:-:S07]  /*3ce0*/  IMAD.MOV R0, RZ, RZ, -R0 ;  /* 0x000000ffff007224 */ /* 0x000fce00078e0a00 */
.L_x_106:
        /* <DEDUP_REMOVED lines=9> */
[----:B--2---:R-:W-:-:S05]  /*3d80*/  IMAD.WIDE R64, R13, 0x8, R64 ;  /* 0x000000080d407825 */ /* 0x004fca00078e0240 */
[----:B------:R-:W2:Y:S01]  /*3d90*/  LDG.E.64 R10, desc[UR4][R64.64] ;  /* 0x00000004400a7981 */ /* 0x000ea2000c1e1b00 */
[----:B0-----:R-:W-:-:S05]  /*3da0*/  IMAD.WIDE R60, R13, 0x8, R60 ;  /* 0x000000080d3c7825 */ /* 0x001fca00078e023c */
[----:B------:R0:W5:Y:S01]  /*3db0*/  LDG.E.64 R62, desc[UR4][R60.64] ;  /* 0x000000043c3e7981 */ /* 0x000162000c1e1b00 */
[----:B------:R-:W-:Y:S01]  /*3dc0*/  IMAD.MOV.U32 R12, RZ, RZ, 0x1 ;  /* 0x00000001ff0c7424 */ /* 0x000fe200078e00ff */
[----:B------:R-:W-:Y:S01]  /*3dd0*/  BSSY.RECONVERGENT B3, `(.L_x_74) ;  /* 0x0000017000037945 */ /* 0x000fe20003800200 */
[----:B------:R-:W-:-:S05]  /*3de0*/  VIADD R0, R0, 0x4 ;  /* 0x0000000400007836 */ /* 0x000fca0000000000 */
[----:B------:R-:W-:Y:S01]  /*3df0*/  ISETP.NE.AND P5, PT, R0, RZ, PT ;  /* 0x000000ff0000720c */ /* 0x000fe20003fa5270 */
[----:B---3--:R-:W1:Y:S01]  /*3e00*/  MUFU.RCP64H R13, R57 ;  /* 0x00000039000d7308 */ /* 0x008e620000001800 */
[----:B--2---:R-:W-:Y:S01]  /*3e10*/  FSETP.GEU.AND P2, PT, |R11|, 6.5827683646048100446e-37, PT ;  /* 0x036000000b00780b */ /* 0x004fe20003f4e200 */
[----:B-1----:R-:W-:-:S08]  /*3e20*/  DFMA R14, -R56, R12, 1 ;  /* 0x3ff00000380e742b */ /* 0x002fd0000000010c */
[----:B------:R-:W-:-:S08]  /*3e30*/  DFMA R14, R14, R14, R14 ;  /* 0x0000000e0e0e722b */ /* 0x000fd0000000000e */
[----:B------:R-:W-:-:S08]  /*3e40*/  DFMA R14, R12, R14, R12 ;  /* 0x0000000e0c0e722b */ /* 0x000fd0000000000c */
[----:B------:R-:W-:-:S08]  /*3e50*/  DFMA R12, -R56, R14, 1 ;  /* 0x3ff00000380c742b */ /* 0x000fd0000000010e */
[----:B------:R-:W-:-:S08]  /*3e60*/  DFMA R12, R14, R12, R14 ;  /* 0x0000000c0e0c722b */ /* 0x000fd0000000000e */
[----:B------:R-:W-:-:S08]  /*3e70*/  DMUL R14, R10, R12 ;  /* 0x0000000c0a0e7228 */ /* 0x000fd00000000000 */
[----:B------:R-:W-:-:S08]  /*3e80*/  DFMA R46, -R56, R14, R10 ;  /* 0x0000000e382e722b */ /* 0x000fd0000000010a */
[----:B------:R-:W-:-:S10]  /*3e90*/  DFMA R12, R12, R46, R14 ;  /* 0x0000002e0c0c722b */ /* 0x000fd4000000000e */
[----:B------:R-:W-:-:S05]  /*3ea0*/  FFMA R14, RZ, R57, R13 ;  /* 0x00000039ff0e7223 */ /* 0x000fca000000000d */
[----:B------:R-:W-:-:S13]  /*3eb0*/  FSETP.GT.AND P0, PT, |R14|, 1.469367938527859385e-39, PT ;  /* 0x001000000e00780b */ /* 0x000fda0003f04200 */
[----:B0-----:R-:W-:Y:S05]  /*3ec0*/  @P0 BRA P2, `(.L_x_75) ;  /* 0x00000000001c0947 */ /* 0x001fea0001000000 */
[----:B------:R-:W-:Y:S01]  /*3ed0*/  MOV R12, R10 ;  /* 0x0000000a000c7202 */ /* 0x000fe20000000f00 */
[----:B------:R-:W-:Y:S01]  /*3ee0*/  IMAD.MOV.U32 R13, RZ, RZ, R11 ;  /* 0x000000ffff0d7224 */ /* 0x000fe200078e000b */
[----:B------:R-:W-:Y:S01]  /*3ef0*/  MOV R10, 0x3f30 ;  /* 0x00003f30000a7802 */ /* 0x000fe20000000f00 */
[----:B------:R-:W-:Y:S02]  /*3f00*/  IMAD.MOV.U32 R14, RZ, RZ, R56 ;  /* 0x000000ffff0e7224 */ /* 0x000fe400078e0038 */
[----:B------:R-:W-:-:S07]  /*3f10*/  IMAD.MOV.U32 R11, RZ, RZ, R57 ;  /* 0x000000ffff0b7224 */ /* 0x000fce00078e0039 */
[----:B-----5:R-:W-:Y:S05]  /*3f20*/  CALL.REL.NOINC `($__internal_1_$__cuda_sm20_div_rn_f64_full) ;  /* 0x0000008800847944 */ /* 0x020fea0003c00000 */
[----:B------:R-:W-:-:S07]  /*3f30*/  MOV R13, R11 ;  /* 0x0000000b000d7202 */ /* 0x000fce0000000f00 */
.L_x_75:
[----:B------:R-:W-:Y:S05]  /*3f40*/  BSYNC.RECONVERGENT B3 ;  /* 0x0000000000037941 */ /* 0x000fea0003800200 */
.L_x_74:
[----:B------:R-:W2:Y:S04]  /*3f50*/  LDG.E.64 R16, desc[UR4][R16.64+0x8] ;  /* 0x0000080410107981 */ /* 0x000ea8000c1e1b00 */
[----:B------:R-:W3:Y:S04]  /*3f60*/  LDG.E.64 R64, desc[UR4][R64.64+0x8] ;  /* 0x0000080440407981 */ /* 0x000ee8000c1e1b00 */
[----:B------:R-:W5:Y:S01]  /*3f70*/  LDG.E.64 R60, desc[UR4][R60.64+0x8] ;  /* 0x000008043c3c7981 */ /* 0x000f62000c1e1b00 */
[----:B------:R-:W-:Y:S01]  /*3f80*/  IMAD.MOV.U32 R10, RZ, RZ, 0x1 ;  /* 0x00000001ff0a7424 */ /* 0x000fe200078e00ff */
[----:B-----5:R-:W-:Y:S01]  /*3f90*/  DADD R62, R62, R12 ;  /* 0x000000003e3e7229 */ /* 0x020fe2000000000c */
[----:B------:R-:W-:Y:S07]  /*3fa0*/  BSSY.RECONVERGENT B3, `(.L_x_76) ;  /* 0x0000016000037945 */ /* 0x000fee0003800200 */
[----:B------:R-:W-:Y:S01]  /*3fb0*/  DADD R42, R62, R42 ;  /* 0x000000003e2a7229 */ /* 0x000fe2000000002a */
[----:B--2---:R-:W0:Y:S01]  /*3fc0*/  MUFU.RCP64H R11, R17 ;  /* 0x00000011000b7308 */ /* 0x004e220000001800 */
[----:B---3--:R-:W-:Y:S01]  /*3fd0*/  FSETP.GEU.AND P2, PT, |R65|, 6.5827683646048100446e-37, PT ;  /* 0x036000004100780b */ /* 0x008fe20003f4e200 */
[----:B0-----:R-:W-:-:S08]  /*3fe0*/  DFMA R14, -R16, R10, 1 ;  /* 0x3ff00000100e742b */ /* 0x001fd0000000010a */
        /* <DEDUP_REMOVED lines=9> */
[----:B------:R-:W-:Y:S05]  /*4080*/  @P0 BRA P2, `(.L_x_77) ;  /* 0x00000000001c0947 */ /* 0x000fea0001000000 */
[----:B------:R-:W-:Y:S01]  /*4090*/  IMAD.MOV.U32 R12, RZ, RZ, R64 ;  /* 0x000000ffff0c7224 */ /* 0x000fe200078e0040 */
[----:B------:R-:W-:Y:S01]  /*40a0*/  MOV R14, R16 ;  /* 0x00000010000e7202 */ /* 0x000fe20000000f00 */
[----:B------:R-:W-:Y:S01]  /*40b0*/  IMAD.MOV.U32 R13, RZ, RZ, R65 ;  /* 0x000000ffff0d7224 */ /* 0x000fe200078e0041 */
[----:B------:R-:W-:Y:S01]  /*40c0*/  MOV R10, 0x40f0 ;  /* 0x000040f0000a7802 */ /* 0x000fe20000000f00 */
[----:B------:R-:W-:-:S07]  /*40d0*/  IMAD.MOV.U32 R11, RZ, RZ, R17 ;  /* 0x000000ffff0b7224 */ /* 0x000fce00078e0011 */
[----:B------:R-:W-:Y:S05]  /*40e0*/  CALL.REL.NOINC `($__internal_1_$__cuda_sm20_div_rn_f64_full) ;  /* 0x0000008800147944 */ /* 0x000fea0003c00000 */
[----:B------:R-:W-:-:S07]  /*40f0*/  IMAD.MOV.U32 R10, RZ, RZ, R12 ;  /* 0x000000ffff0a7224 */ /* 0x000fce00078e000c */
.L_x_77:
[----:B------:R-:W-:Y:S05]  /*4100*/  BSYNC.RECONVERGENT B3 ;  /* 0x0000000000037941 */ /* 0x000fea0003800200 */
.L_x_76:
[----:B------:R-:W0:Y:S01]  /*4110*/  MUFU.RCP64H R13, R57 ;  /* 0x00000039000d7308 */ /* 0x000e220000001800 */
[----:B------:R-:W-:Y:S01]  /*4120*/  VIADD R12, R57, 0x300402 ;  /* 0x00300402390c7836 */ /* 0x000fe20000000000 */
[----:B------:R-:W-:Y:S01]  /*4130*/  DADD R60, R60, R10 ;  /* 0x000000003c3c7229 */ /* 0x000fe2000000000a */
[----:B------:R-:W-:Y:S03]  /*4140*/  BSSY.RECONVERGENT B3, `(.L_x_78) ;  /* 0x000000f000037945 */ /* 0x000fe60003800200 */
[----:B------:R-:W-:-:S04]  /*4150*/  FSETP.GEU.AND P0, PT, |R12|, 5.8789094863358348022e-39, PT ;  /* 0x004004020c00780b */ /* 0x000fc80003f0e200 */
[----:B------:R-:W-:Y:S02]  /*4160*/  DADD R44, R60, R44 ;  /* 0x000000003c2c7229 */ /* 0x000fe4000000002c */
        /* <DEDUP_REMOVED lines=12> */
.L_x_79:
[----:B------:R-:W-:Y:S05]  /*4230*/  BSYNC.RECONVERGENT B3 ;  /* 0x0000000000037941 */ /* 0x000fea0003800200 */
.L_x_78:
[----:B------:R-:W0:Y:S01]  /*4240*/  MUFU.RCP64H R13, R17 ;  /* 0x00000011000d7308 */ /* 0x000e220000001800 */
[----:B------:R-:W-:Y:S01]  /*4250*/  VIADD R12, R17, 0x300402 ;  /* 0x00300402110c7836 */ /* 0x000fe20000000000 */
[----:B------:R-:W-:Y:S01]  /*4260*/  BSSY.RECONVERGENT B3, `(.L_x_80) ;  /* 0x0000011000037945 */ /* 0x000fe20003800200 */
[----:B------:R-:W-:-:S03]  /*4270*/  DADD R20, R10, R20 ;  /* 0x000000000a147229 */ /* 0x000fc60000000014 */
        /* <DEDUP_REMOVED lines=15> */
.L_x_81:
[----:B------:R-:W-:Y:S05]  /*4370*/  BSYNC.RECONVERGENT B3 ;  /* 0x0000000000037941 */ /* 0x000fea0003800200 */
.L_x_80:
[----:B------:R-:W2:Y:S01]  /*4380*/  LDG.E R10, desc[UR4][R22.64+0x4] ;  /* 0x00000404160a7981 */ /* 0x000ea2000c1e1900 */
[----:B------:R-:W0:Y:S08]  /*4390*/  LDC.64 R16, c[0x0][0x3f0] ;  /* 0x0000fc00ff107b82 */ /* 0x000e300000000a00 */
[----:B------:R-:W1:Y:S08]  /*43a0*/  LDC.64 R60, c[0x0][0x3e8] ;  /* 0x0000fa00ff3c7b82 */ /* 0x000e700000000a00 */
[----:B------:R-:W3:Y:S01]  /*43b0*/  LDC.64 R64, c[0x0][0x3d8] ;  /* 0x0000f600ff407b82 */ /* 0x000ee20000000a00 */
[----:B--2---:R-:W-:-:S05]  /*43c0*/  LEA R13, R10, UR6, 0x1 ;  /* 0x000000060a0d7c11 */ /* 0x004fca000f8e08ff */
[----:B0-----:R-:W-:-:S05]  /*43d0*/  IMAD.WIDE R16, R13, 0x8, R16 ;  /* 0x000000080d107825 */ /* 0x001fca00078e0210 */
[----:B------:R-:W2:Y:S01]  /*43e0*/  LDG.E.64 R56, desc[UR4][R16.64] ;  /* 0x0000000410387981 */ /* 0x000ea2000c1e1b00 */
[----:B-1----:R-:W-:-:S05]  /*43f0*/  IMAD.WIDE R60, R13, 0x8, R60 ;  /* 0x000000080d3c7825 */ /* 0x002fca00078e023c */
[----:B------:R-:W4:Y:S01]  /*4400*/  LDG.E.64 R10, desc[UR4][R60.64] ;  /* 0x000000043c0a7981 */ /* 0x000f22000c1e1b00 */
[----:B---3--:R-:W-:-:S05]  /*4410*/  IMAD.WIDE R64, R13, 0x8, R64 ;  /* 0x000000080d407825 */ /* 0x008fca00078e0240 */
[----:B------:R0:W5:Y:S01]  /*4420*/  LDG.E.64 R62, desc[UR4][R64.64] ;  /* 0x00000004403e7981 */ /* 0x000162000c1e1b00 */
[----:B------:R-:W-:Y:S01]  /*4430*/  IMAD.MOV.U32 R12, RZ, RZ, 0x1 ;  /* 0x00000001ff0c7424 */ /* 0x000fe200078e00ff */
[----:B------:R-:W-:Y:S01]  /*4440*/  BSSY.RECONVERGENT B3, `(.L_x_82) ;  /* 0x0000016000037945 */ /* 0x000fe20003800200 */
[----:B------:R-:W-:Y:S01]  /*4450*/  DADD R18, R14, R18 ;  /* 0x000000000e127229 */ /* 0x000fe20000000012 */
[----:B--2---:R-:W1:Y:S01]  /*4460*/  MUFU.RCP64H R13, R57 ;  /* 0x00000039000d7308 */ /* 0x004e620000001800 */
[----:B----4-:R-:W-:Y:S02]  /*4470*/  FSETP.GEU.AND P2, PT, |R11|, 6.5827683646048100446e-37, PT ;  /* 0x036000000b00780b */ /* 0x010fe40003f4e200 */
        /* <DEDUP_REMOVED lines=11> */
[----:B------:R-:W-:Y:S01]  /*4530*/  IMAD.MOV.U32 R12, RZ, RZ, R10 ;  /* 0x000000ffff0c7224 */ /* 0x000fe200078e000a */
[----:B------:R-:W-:Y:S01]  /*4540*/  MOV R14, R56 ;  /* 0x00000038000e7202 */ /* 0x000fe20000000f00 */
[----:B------:R-:W-:Y:S01]  /*4550*/  IMAD.MOV.U32 R13, RZ, RZ, R11 ;  /* 0x000000ffff0d7224 */ /* 0x000fe200078e000b */
[----:B------:R-:W-:Y:S01]  /*4560*/  MOV R10, 0x4590 ;  /* 0x00004590000a7802 */ /* 0x000fe20000000f00 */
[----:B------:R-:W-:-:S07]  /*4570*/  IMAD.MOV.U32 R11, RZ, RZ, R57 ;  /* 0x000000ffff0b7224 */ /* 0x000fce00078e0039 */
[----:B-----5:R-:W-:Y:S05]  /*4580*/  CALL.REL.NOINC `($__internal_1_$__cuda_sm20_div_rn_f64_full) ;  /* 0x0000008000ec7944 */ /* 0x020fea0003c00000 */
[----:B------:R-:W-:-:S07]  /*4590*/  IMAD.MOV.U32 R13, RZ, RZ, R11 ;  /* 0x000000ffff0d7224 */ /* 0x000fce00078e000b */
.L_x_83:
[----:B------:R-:W-:Y:S05]  /*45a0*/  BSYNC.RECONVERGENT B3 ;  /* 0x0000000000037941 */ /* 0x000fea0003800200 */
.L_x_82:
        /* <DEDUP_REMOVED lines=20> */
[----:B------:R-:W-:Y:S01]  /*46f0*/  MOV R12, R60 ;  /* 0x0000003c000c7202 */ /* 0x000fe20000000f00 */
[----:B------:R-:W-:Y:S01]  /*4700*/  IMAD.MOV.U32 R13, RZ, RZ, R61 ;  /* 0x000000ffff0d7224 */ /* 0x000fe200078e003d */
[----:B------:R-:W-:Y:S01]  /*4710*/  MOV R10, 0x4750 ;  /* 0x00004750000a7802 */ /* 0x000fe20000000f00 */
[----:B------:R-:W-:Y:S02]  /*4720*/  IMAD.MOV.U32 R14, RZ, RZ, R16 ;  /* 0x000000ffff0e7224 */ /* 0x000fe400078e0010 */
[----:B------:R-:W-:-:S07]  /*4730*/  IMAD.MOV.U32 R11, RZ, RZ, R17 ;  /* 0x000000ffff0b7224 */ /* 0x000fce00078e0011 */
[----:B------:R-:W-:Y:S05]  /*4740*/  CALL.REL.NOINC `($__internal_1_$__cuda_sm20_div_rn_f64_full) ;  /* 0x00000080007c7944 */ /* 0x000fea0003c00000 */
[----:B------:R-:W-:-:S07]  /*4750*/  MOV R10, R12 ;  /* 0x0000000c000a7202 */ /* 0x000fce0000000f00 */
.L_x_85:
[----:B------:R-:W-:Y:S05]  /*4760*/  BSYNC.RECONVERGENT B3 ;  /* 0x0000000000037941 */ /* 0x000fea0003800200 */
.L_x_84:
        /* <DEDUP_REMOVED lines=18> */
.L_x_87:
[----:B------:R-:W-:Y:S05]  /*4890*/  BSYNC.RECONVERGENT B3 ;  /* 0x0000000000037941 */ /* 0x000fea0003800200 */
.L_x_86:
        /* <DEDUP_REMOVED lines=19> */
.L_x_89:
[----:B------:R-:W-:Y:S05]  /*49d0*/  BSYNC.RECONVERGENT B3 ;  /* 0x0000000000037941 */ /* 0x000fea0003800200 */
.L_x_88:
        /* <DEDUP_REMOVED lines=34> */
.L_x_91:
[----:B------:R-:W-:Y:S05]  /*4c00*/  BSYNC.RECONVERGENT B3 ;  /* 0x0000000000037941 */ /* 0x000fea0003800200 */
.L_x_90:
        /* <DEDUP_REMOVED lines=27> */
.L_x_93:
[----:B------:R-:W-:Y:S05]  /*4dc0*/  BSYNC.RECONVERGENT B3 ;  /* 0x0000000000037941 */ /* 0x000fea0003800200 */
.L_x_92:
        /* <DEDUP_REMOVED lines=18> */
.L_x_95:
[----:B------:R-:W-:Y:S05]  /*4ef0*/  BSYNC.RECONVERGENT B3 ;  /* 0x0000000000037941 */ /* 0x000fea0003800200 */
.L_x_94:
        /* <DEDUP_REMOVED lines=19> */
.L_x_97:
[----:B------:R-:W-:Y:S05]  /*5030*/  BSYNC.RECONVERGENT B3 ;  /* 0x0000000000037941 */ /* 0x000fea0003800200 */
.L_x_96:
        /* <DEDUP_REMOVED lines=34> */
.L_x_99:
[----:B------:R-:W-:Y:S05]  /*5260*/  BSYNC.RECONVERGENT B3 ;  /* 0x0000000000037941 */ /* 0x000fea0003800200 */
.L_x_98:
        /* <DEDUP_REMOVED lines=27> */
.L_x_101:
[----:B------:R-:W-:Y:S05]  /*5420*/  BSYNC.RECONVERGENT B3 ;  /* 0x0000000000037941 */ /* 0x000fea0003800200 */
.L_x_100:
        /* <DEDUP_REMOVED lines=18> */
.L_x_103:
[----:B------:R-:W-:Y:S05]  /*5550*/  BSYNC.RECONVERGENT B3 ;  /* 0x0000000000037941 */ /* 0x000fea0003800200 */
.L_x_102:
[----:B------:R-:W0:Y:S01]  /*5560*/  MUFU.RCP64H R13, R17 ;  /* 0x00000011000d7308 */ /* 0x000e220000001800 */
[----:B------:R-:W-:Y:S01]  /*5570*/  VIADD R12, R17, 0x300402 ;  /* 0x00300402110c7836 */ /* 0x000fe20000000000 */
[----:B------:R-:W-:Y:S01]  /*5580*/  DADD R20, R20, R10 ;  /* 0x0000000014147229 */ /* 0x000fe2000000000a */
[----:B------:R-:W-:Y:S03]  /*5590*/  BSSY.RECONVERGENT B3, `(.L_x_104) ;  /* 0x000000e000037945 */ /* 0x000fe60003800200 */
        /* <DEDUP_REMOVED lines=13> */
.L_x_105:
[----:B------:R-:W-:Y:S05]  /*5670*/  BSYNC.RECONVERGENT B3 ;  /* 0x0000000000037941 */ /* 0x000fea0003800200 */
.L_x_104:
[----:B------:R-:W-:Y:S01]  /*5680*/  DADD R18, R18, R10 ;  /* 0x0000000012127229 */ /* 0x000fe2000000000a */
[----:B------:R-:W-:Y:S01]  /*5690*/  VIADD R3, R3, 0x4 ;  /* 0x0000000403037836 */ /* 0x000fe20000000000 */
[----:B------:R-:W-:Y:S09]  /*56a0*/  @P5 BRA `(.L_x_106) ;  /* 0xffffffe400905947 */ /* 0x000ff2000383ffff */
.L_x_73:
[----:B------:R-:W-:Y:S05]  /*56b0*/  BSYNC.RECONVERGENT B1 ;  /* 0x0000000000017941 */ /* 0x000fea0003800200 */
.L_x_72:
        /* <DEDUP_REMOVED lines=15> */
[----:B---3--:R-:W-:-:S05]  /*57b0*/  IMAD.WIDE R64, R13, 0x8, R64 ;  /* 0x000000080d407825 */ /* 0x008fca00078e0240 */
[----:B------:R-:W3:Y:S01]  /*57c0*/  LDG.E.64 R10, desc[UR4][R64.64] ;  /* 0x00000004400a7981 */ /* 0x000ee2000c1e1b00 */
[----:B0-----:R-:W-:-:S05]  /*57d0*/  IMAD.WIDE R60, R13, 0x8, R60 ;  /* 0x000000080d3c7825 */ /* 0x001fca00078e023c */
[----:B------:R0:W5:Y:S01]  /*57e0*/  LDG.E.64 R62, desc[UR4][R60.64] ;  /* 0x000000043c3e7981 */ /* 0x000162000c1e1b00 */
[----:B------:R-:W-:Y:S01]  /*57f0*/  IMAD.MOV.U32 R12, RZ, RZ, 0x1 ;  /* 0x00000001ff0c7424 */ /* 0x000fe200078e00ff */
[----:B------:R-:W-:Y:S01]  /*5800*/  BSSY.RECONVERGENT B3, `(.L_x_109) ;  /* 0x0000015000037945 */ /* 0x000fe20003800200 */
[----:B--2---:R-:W1:Y:S01]  /*5810*/  MUFU.RCP64H R13, R57 ;  /* 0x00000039000d7308 */ /* 0x004e620000001800 */
[----:B---3--:R-:W-:-:S03]  /*5820*/  FSETP.GEU.AND P2, PT, |R11|, 6.5827683646048100446e-37, PT ;  /* 0x036000000b00780b */ /* 0x008fc60003f4e200 */
        /* <DEDUP_REMOVED lines=18> */
.L_x_110:
[----:B------:R-:W-:Y:S05]  /*5950*/  BSYNC.RECONVERGENT B3 ;  /* 0x0000000000037941 */ /* 0x000fea0003800200 */
.L_x_109:
[----:B------:R-:W2:Y:S04]  /*5960*/  LDG.E.64 R16, desc[UR4][R16.64+0x8] ;  /* 0x0000080410107981 */ /* 0x000ea8000c1e1b00 */
[----:B------:R-:W3:Y:S04]  /*5970*/  LDG.E.64 R64, desc[UR4][R64.64+0x8] ;  /* 0x0000080440407981 */ /* 0x000ee8000c1e1b00 */
[----:B------:R-:W5:Y:S01]  /*5980*/  LDG.E.64 R60, desc[UR4][R60.64+0x8] ;  /* 0x000008043c3c7981 */ /* 0x000f62000c1e1b00 */
[----:B------:R-:W-:Y:S01]  /*5990*/  MOV R10, 0x1 ;  /* 0x00000001000a7802 */ /* 0x000fe20000000f00 */
        /* <DEDUP_REMOVED lines=23> */
.L_x_112:
[----:B------:R-:W-:Y:S05]  /*5b10*/  BSYNC.RECONVERGENT B3 ;  /* 0x0000000000037941 */ /* 0x000fea0003800200 */
.L_x_111:
        /* <DEDUP_REMOVED lines=18> */
.L_x_114:
[----:B------:R-:W-:Y:S05]  /*5c40*/  BSYNC.RECONVERGENT B3 ;  /* 0x0000000000037941 */ /* 0x000fea0003800200 */
.L_x_113:
        /* <DEDUP_REMOVED lines=19> */
.L_x_116:
[----:B------:R-:W-:Y:S05]  /*5d80*/  BSYNC.RECONVERGENT B3 ;  /* 0x0000000000037941 */ /* 0x000fea0003800200 */
.L_x_115:
        /* <DEDUP_REMOVED lines=12> */
[----:B------:R-:W-:Y:S01]  /*5e50*/  MOV R12, 0x1 ;  /* 0x00000001000c7802 */ /* 0x000fe20000000f00 */
        /* <DEDUP_REMOVED lines=16> */
[----:B------:R-:W-:Y:S01]  /*5f60*/  MOV R10, 0x5fb0 ;  /* 0x00005fb0000a7802 */ /* 0x000fe20000000f00 */
[----:B------:R-:W-:Y:S01]  /*5f70*/  IMAD.MOV.U32 R13, RZ, RZ, R11 ;  /* 0x000000ffff0d7224 */ /* 0x000fe200078e000b */
[----:B------:R-:W-:Y:S01]  /*5f80*/  MOV R11, R57 ;  /* 0x00000039000b7202 */ /* 0x000fe20000000f00 */
[----:B------:R-:W-:-:S07]  /*5f90*/  IMAD.MOV.U32 R14, RZ, RZ, R56 ;  /* 0x000000ffff0e7224 */ /* 0x000fce00078e0038 */
[----:B-----5:R-:W-:Y:S05]  /*5fa0*/  CALL.REL.NOINC `($__internal_1_$__cuda_sm20_div_rn_f64_full) ;  /* 0x0000006800647944 */ /* 0x020fea0003c00000 */
[----:B------:R-:W-:-:S07]  /*5fb0*/  IMAD.MOV.U32 R13, RZ, RZ, R11 ;  /* 0x000000ffff0d7224 */ /* 0x000fce00078e000b */
.L_x_118:
[----:B------:R-:W-:Y:S05]  /*5fc0*/  BSYNC.RECONVERGENT B3 ;  /* 0x0000000000037941 */ /* 0x000fea0003800200 */
.L_x_117:
        /* <DEDUP_REMOVED lines=27> */
.L_x_120:
[----:B------:R-:W-:Y:S05]  /*6180*/  BSYNC.RECONVERGENT B3 ;  /* 0x0000000000037941 */ /* 0x000fea0003800200 */
.L_x_119:
[----:B------:R-:W0:Y:S01]  /*6190*/  MUFU.RCP64H R13, R57 ;  /* 0x00000039000d7308 */ /* 0x000e220000001800 */
[----:B------:R-:W-:Y:S01]  /*61a0*/  IADD3 R12, PT, PT, R57, 0x300402, RZ ;  /* 0x00300402390c7810 */ /* 0x000fe20007ffe0ff */
[----:B------:R-:W-:Y:S01]  /*61b0*/  DADD R62, R62, R10 ;  /* 0x000000003e3e7229 */ /* 0x000fe2000000000a */
[----:B------:R-:W-:Y:S02]  /*61c0*/  BSSY.RECONVERGENT B3, `(.L_x_121) ;  /* 0x000000f000037945 */ /* 0x000fe40003800200 */
[----:B------:R-:W-:-:S05]  /*61d0*/  FSETP.GEU.AND P0, PT, |R12|, 5.8789094863358348022e-39, PT ;  /* 0x004004020c00780b */ /* 0x000fca0003f0e200 */
        /* <DEDUP_REMOVED lines=13> */
.L_x_122:
[----:B------:R-:W-:Y:S05]  /*62b0*/  BSYNC.RECONVERGENT B3 ;  /* 0x0000000000037941 */ /* 0x000fea0003800200 */
.L_x_121:
[----:B------:R-:W0:Y:S01]  /*62c0*/  MUFU.RCP64H R13, R17 ;  /* 0x00000011000d7308 */ /* 0x000e220000001800 */
[----:B------:R-:W-:Y:S01]  /*62d0*/  IADD3 R12, PT, PT, R17, 0x300402, RZ ;  /* 0x00300402110c7810 */ /* 0x000fe20007ffe0ff */
[----:B------:R-:W-:Y:S01]  /*62e0*/  DADD R20, R20, R10 ;  /* 0x0000000014147229 */ /* 0x000fe2000000000a */
[----:B------:R-:W-:Y:S02]  /*62f0*/  BSSY.RECONVERGENT B3, `(.L_x_123) ;  /* 0x000000e000037945 */ /* 0x000fe40003800200 */
        /* <DEDUP_REMOVED lines=13> */
.L_x_124:
[----:B------:R-:W-:Y:S05]  /*63d0*/  BSYNC.RECONVERGENT B3 ;  /* 0x0000000000037941 */ /* 0x000fea0003800200 */
.L_x_123:
[----:B------:R-:W-:Y:S01]  /*63e0*/  DADD R18, R18, R10 ;  /* 0x0000000012127229 */ /* 0x000fe2000000000a */
[----:B------:R-:W-:-:S10]  /*63f0*/  IADD3 R3, PT, PT, R3, 0x2, RZ ;  /* 0x0000000203037810 */ /* 0x000fd40007ffe0ff */
.L_x_108:
[----:B------:R-:W-:Y:S05]  /*6400*/  BSYNC.RECONVERGENT B1 ;  /* 0x0000000000017941 */ /* 0x000fea0003800200 */
.L_x_107:
        /* <DEDUP_REMOVED lines=11> */
[----:B0-----:R-:W-:-:S05]  /*64c0*/  IMAD.WIDE R2, R15, 0x8, R2 ;  /* 0x000000080f027825 */ /* 0x001fca00078e0202 */
[----:B------:R-:W4:Y:S01]  /*64d0*/  LDG.E.64 R16, desc[UR4][R2.64] ;  /* 0x0000000402107981 */ /* 0x000f22000c1e1b00 */
[----:B--2---:R-:W-:-:S05]  /*64e0*/  IMAD.WIDE R22, R15, 0x8, R22 ;  /* 0x000000080f167825 */ /* 0x004fca00078e0216 */
[----:B------:R-:W2:Y:S01]  /*64f0*/  LDG.E.64 R10, desc[UR4][R22.64] ;  /* 0x00000004160a7981 */ /* 0x000ea2000c1e1b00 */
[----:B---3--:R-:W-:-:S05]  /*6500*/  IMAD.WIDE R60, R15, 0x8, R60 ;  /* 0x000000080f3c7825 */ /* 0x008fca00078e023c */
[----:B------:R0:W5:Y:S01]  /*6510*/  LDG.E.64 R56, desc[UR4][R60.64] ;  /* 0x000000043c387981 */ /* 0x000162000c1e1b00 */
[----:B------:R-:W-:Y:S01]  /*6520*/  IMAD.MOV.U32 R12, RZ, RZ, 0x1 ;  /* 0x00000001ff0c7424 */ /* 0x000fe200078e00ff */
[----:B------:R-:W-:Y:S01]  /*6530*/  BSSY.RECONVERGENT B1, `(.L_x_125) ;  /* 0x0000015000017945 */ /* 0x000fe20003800200 */
[----:B----4-:R-:W1:Y:S01]  /*6540*/  MUFU.RCP64H R13, R17 ;  /* 0x00000011000d7308 */ /* 0x010e620000001800 */
[----:B--2---:R-:W-:-:S03]  /*6550*/  FSETP.GEU.AND P2, PT, |R11|, 6.5827683646048100446e-37, PT ;  /* 0x036000000b00780b */ /* 0x004fc60003f4e200 */
        /* <DEDUP_REMOVED lines=18> */
.L_x_126:
[----:B------:R-:W-:Y:S05]  /*6680*/  BSYNC.RECONVERGENT B1 ;  /* 0x0000000000017941 */ /* 0x000fea0003800200 */
.L_x_125:
        /* <DEDUP_REMOVED lines=27> */
.L_x_128:
[----:B------:R-:W-:Y:S05]  /*6840*/  BSYNC.RECONVERGENT B1 ;  /* 0x0000000000017941 */ /* 0x000fea0003800200 */
.L_x_127:
        /* <DEDUP_REMOVED lines=18> */
.L_x_130:
[----:B------:R-:W-:Y:S05]  /*6970*/  BSYNC.RECONVERGENT B1 ;  /* 0x0000000000017941 */ /* 0x000fea0003800200 */
.L_x_129:
        /* <DEDUP_REMOVED lines=17> */
.L_x_132:
[----:B------:R-:W-:Y:S05]  /*6a90*/  BSYNC.RECONVERGENT B1 ;  /* 0x0000000000017941 */ /* 0x000fea0003800200 */
.L_x_131:
[----:B------:R-:W-:-:S11]  /*6aa0*/  DADD R18, R18, R10 ;  /* 0x0000000012127229 */ /* 0x000fd6000000000a */
.L_x_71:
[----:B------:R-:W-:Y:S05]  /*6ab0*/  BSYNC.RECONVERGENT B2 ;  /* 0x0000000000027941 */ /* 0x000fea0003800200 */
.L_x_70:
[----:B------:R-:W0:Y:S01]  /*6ac0*/  LDC.64 R2, c[0x0][0x3c8] ;  /* 0x0000f200ff027b82 */ /* 0x000e220000000a00 */
[----:B------:R-:W1:Y:S07]  /*6ad0*/  LDCU UR6, c[0x0][0x384] ;  /* 0x00007080ff0677ac */ /* 0x000e6e0008000800 */
[----:B------:R-:W2:Y:S01]  /*6ae0*/  LDC.64 R14, c[0x0][0x380] ;  /* 0x0000e000ff0e7b82 */ /* 0x000ea20000000a00 */
[----:B0-----:R-:W-:-:S06]  /*6af0*/  IMAD.WIDE R2, R9, 0x8, R2 ;  /* 0x0000000809027825 */ /* 0x001fcc00078e0202 */
[----:B------:R-:W3:Y:S01]  /*6b00*/  LDG.E.64 R2, desc[UR4][R2.64] ;  /* 0x0000000402027981 */ /* 0x000ee2000c1e1b00 */
[----:B-1----:R-:W2:Y:S01]  /*6b10*/  MUFU.RCP64H R11, UR6 ;  /* 0x00000006000b7d08 */ /* 0x002ea20008001800 */
[----:B------:R-:W-:Y:S01]  /*6b20*/  MOV R10, 0x1 ;  /* 0x00000001000a7802 */ /* 0x000fe20000000f00 */
[----:B------:R-:W-:Y:S01]  /*6b30*/  BSSY.RECONVERGENT B1, `(.L_x_133) ;  /* 0x0000016000017945 */ /* 0x000fe20003800200 */
[----:B------:R-:W-:-:S04]  /*6b40*/  ISETP.GE.AND P5, PT, R8, R7, PT ;  /* 0x000000070800720c */ /* 0x000fc80003fa6270 */
[----:B--2---:R-:W-:-:S08]  /*6b50*/  DFMA R12, R10, -R14, 1 ;  /* 0x3ff000000a0c742b */ /* 0x004fd0000000080e */
[----:B------:R-:W-:-:S08]  /*6b60*/  DFMA R12, R12, R12, R12 ;  /* 0x0000000c0c0c722b */ /* 0x000fd0000000000c */
[----:B------:R-:W-:-:S08]  /*6b70*/  DFMA R12, R10, R12, R10 ;  /* 0x0000000c0a0c722b */ /* 0x000fd0000000000a */
[----:B------:R-:W-:-:S08]  /*6b80*/  DFMA R10, R12, -R14, 1 ;  /* 0x3ff000000c0a742b */ /* 0x000fd0000000080e */
[----:B------:R-:W-:-:S08]  /*6b90*/  DFMA R10, R12, R10, R12 ;  /* 0x0000000a0c0a722b */ /* 0x000fd0000000000c */
[----:B---3--:R-:W-:Y:S01]  /*6ba0*/  DMUL R12, R2, R10 ;  /* 0x0000000a020c7228 */ /* 0x008fe20000000000 */
[----:B------:R-:W-:-:S07]  /*6bb0*/  FSETP.GEU.AND P2, PT, |R3|, 6.5827683646048100446e-37, PT ;  /* 0x036000000300780b */ /* 0x000fce0003f4e200 */
[----:B------:R-:W-:-:S08]  /*6bc0*/  DFMA R14, R12, -R14, R2 ;  /* 0x8000000e0c0e722b */ /* 0x000fd00000000002 */
[----:B------:R-:W-:-:S10]  /*6bd0*/  DFMA R12, R10, R14, R12 ;  /* 0x0000000e0a0c722b */ /* 0x000fd4000000000c */
[----:B------:R-:W-:-:S05]  /*6be0*/  FFMA R0, RZ, UR6, R13 ;  /* 0x00000006ff007c23 */ /* 0x000fca000800000d */
[----:B------:R-:W-:-:S13]  /*6bf0*/  FSETP.GT.AND P0, PT, |R0|, 1.469367938527859385e-39, PT ;  /* 0x001000000000780b */ /* 0x000fda0003f04200 */
[----:B------:R-:W-:Y:S05]  /*6c00*/  @P0 BRA P2, `(.L_x_134) ;  /* 0x0000000000200947 */ /* 0x000fea0001000000 */
[----:B------:R-:W0:Y:S01]  /*6c10*/  LDCU.64 UR6, c[0x0][0x380] ;  /* 0x00007000ff0677ac */ /* 0x000e220008000a00 */
[----:B------:R-:W-:Y:S01]  /*6c20*/  IMAD.MOV.U32 R12, RZ, RZ, R2 ;  /* 0x000000ffff0c7224 */ /* 0x000fe200078e0002 */
[----:B------:R-:W-:Y:S01]  /*6c30*/  MOV R10, 0x6c80 ;  /* 0x00006c80000a7802 */ /* 0x000fe20000000f00 */
[----:B------:R-:W-:Y:S01]  /*6c40*/  IMAD.MOV.U32 R13, RZ, RZ, R3 ;  /* 0x000000ffff0d7224 */ /* 0x000fe200078e0003 */
[----:B0-----:R-:W-:Y:S01]  /*6c50*/  MOV R14, UR6 ;  /* 0x00000006000e7c02 */ /* 0x001fe20008000f00 */
[----:B------:R-:W-:-:S07]  /*6c60*/  IMAD.U32 R11, RZ, RZ, UR7 ;  /* 0x00000007ff0b7e24 */ /* 0x000fce000f8e00ff */
[----:B------:R-:W-:Y:S05]  /*6c70*/  CALL.REL.NOINC `($__internal_1_$__cuda_sm20_div_rn_f64_full) ;  /* 0x0000005c00307944 */ /* 0x000fea0003c00000 */
[----:B------:R-:W-:-:S07]  /*6c80*/  IMAD.MOV.U32 R13, RZ, RZ, R11 ;  /* 0x000000ffff0d7224 */ /* 0x000fce00078e000b */
.L_x_134:
[----:B------:R-:W-:Y:S05]  /*6c90*/  BSYNC.RECONVERGENT B1 ;  /* 0x0000000000017941 */ /* 0x000fea0003800200 */
.L_x_133:
        /* <DEDUP_REMOVED lines=8> */
[----:B------:R-:W-:-:S04]  /*6d20*/  DADD R60, -R12, R42 ;  /* 0x000000000c3c7229 */ /* 0x000fc8000000012a */
        /* <DEDUP_REMOVED lines=20> */
.L_x_136:
[----:B------:R-:W-:Y:S05]  /*6e70*/  BSYNC.RECONVERGENT B1 ;  /* 0x0000000000017941 */ /* 0x000fea0003800200 */
.L_x_135:
[----:B------:R-:W0:Y:S01]  /*6e80*/  LDCU UR6, c[0x0][0x390] ;  /* 0x00007200ff0677ac */ /* 0x000e220008000800 */
[----:B------:R-:W-:Y:S01]  /*6e90*/  BSSY.RECONVERGENT B1, `(.L_x_137) ;  /* 0x00001d5000017945 */ /* 0x000fe20003800200 */
[----:B------:R-:W-:-:S03]  /*6ea0*/  DADD R44, -R10, R44 ;  /* 0x000000000a2c7229 */ /* 0x000fc6000000012c */
[----:B------:R-:W-:Y:S08]  /*6eb0*/  @P5 BRA `(.L_x_138) ;  /* 0x0000001c00485947 */ /* 0x000ff00003800000 */
[C---:B------:R-:W-:Y:S01]  /*6ec0*/  VIADDMNMX R11, R8.reuse, 0x1, R7, !PT ;  /* 0x00000001080b7846 */ /* 0x040fe20007800107 */
[----:B------:R-:W-:Y:S01]  /*6ed0*/  BSSY.RECONVERGENT B2, `(.L_x_139) ;  /* 0x0000107000027945 */ /* 0x000fe20003800200 */
[--C-:B------:R-:W-:Y:S02]  /*6ee0*/  IMAD.MOV.U32 R3, RZ, RZ, R8.reuse ;  /* 0x000000ffff037224 */ /* 0x100fe400078e0008 */
[----:B------:R-:W-:Y:S01]  /*6ef0*/  IADD3 R0, PT, PT, R8, -R11, RZ ;  /* 0x8000000b08007210 */ /* 0x000fe20007ffe0ff */
[----:B------:R-:W-:-:S03]  /*6f00*/  IMAD.IADD R2, R11, 0x1, -R8 ;  /* 0x000000010b027824 */ /* 0x000fc600078e0a08 */
[----:B------:R-:W-:-:S13]  /*6f10*/  ISETP.GT.U32.AND P0, PT, R0, -0x4, PT ;  /* 0xfffffffc0000780c */ /* 0x000fda0003f04070 */
[----:B------:R-:W-:Y:S05]  /*6f20*/  @P0 BRA `(.L_x_140) ;  /* 0x0000001000040947 */ /* 0x000fea0003800000 */
[----:B------:R-:W-:Y:S02]  /*6f30*/  LOP3.LUT R0, R2, 0xfffffffc, RZ, 0xc0, !PT ;  /* 0xfffffffc02007812 */ /* 0x000fe400078ec0ff */
[----:B------:R-:W-:-:S03]  /*6f40*/  MOV R3, R8 ;  /* 0x0000000800037202 */ /* 0x000fc60000000f00 */
[----:B------:R-:W-:-:S07]  /*6f50*/  IMAD.MOV R0, RZ, RZ, -R0 ;  /* 0x000000ffff007224 */ /* 0x000fce00078e0a00 */
.L_x_157:
[----:B------:R-:W1:Y:S08]  /*6f60*/  LDC.64 R64, c[0x0][0x3a0] ;  /* 0x0000e800ff407b82 */ /* 0x000e700000000a00 */
[----:B------:R-:W2:Y:S08]  /*6f70*/  LDC.64 R22, c[0x0][0x3f0] ;  /* 0x0000fc00ff167b82 */ /* 0x000eb00000000a00 */
[----:B------:R-:W3:Y:S01]  /*6f80*/  LDC.64 R42, c[0x0][0x3e8] ;  /* 0x0000fa00ff2a7b82 */ /* 0x000ee20000000a00 */
[----:B-1----:R-:W-:-:S07]  /*6f90*/  IMAD.WIDE R64, R3, 0x4, R64 ;  /* 0x0000000403407825 */ /* 0x002fce00078e0240 */
[----:B------:R-:W1:Y:S01]  /*6fa0*/  LDC.64 R62, c[0x0][0x3d8] ;  /* 0x0000f600ff3e7b82 */ /* 0x000e620000000a00 */
[----:B------:R-:W0:Y:S02]  /*6fb0*/  LDG.E R10, desc[UR4][R64.64] ;  /* 0x00000004400a7981 */ /* 0x000e24000c1e1900 */
[----:B0-----:R-:W-:-:S05]  /*6fc0*/  LEA R11, R10, UR6, 0x3 ;  /* 0x000000060a0b7c11 */ /* 0x001fca000f8e18ff */
[----:B--2---:R-:W-:-:S05]  /*6fd0*/  IMAD.WIDE R22, R11, 0x8, R22 ;  /* 0x000000080b167825 */ /* 0x004fca00078e0216 */
[----:B------:R-:W2:Y:S01]  /*6fe0*/  LDG.E.64 R14, desc[UR4][R22.64] ;  /* 0x00000004160e7981 */ /* 0x000ea2000c1e1b00 */
[----:B---3--:R-:W-:-:S05]  /*6ff0*/  IMAD.WIDE R42, R11, 0x8, R42 ;  /* 0x000000080b2a7825 */ /* 0x008fca00078e022a */
[----:B------:R-:W3:Y:S01]  /*7000*/  LDG.E.64 R12, desc[UR4][R42.64] ;  /* 0x000000042a0c7981 */ /* 0x000ee2000c1e1b00 */
[----:B-1----:R-:W-:-:S05]  /*7010*/  IMAD.WIDE R62, R11, 0x8, R62 ;  /* 0x000000080b3e7825 */ /* 0x002fca00078e023e */
[----:B------:R0:W5:Y:S01]  /*7020*/  LDG.E.64 R16, desc[UR4][R62.64] ;  /* 0x000000043e107981 */ /* 0x000162000c1e1b00 */
[----:B------:R-:W-:Y:S01]  /*7030*/  IMAD.MOV.U32 R10, RZ, RZ, 0x1 ;  /* 0x00000001ff0a7424 */ /* 0x000fe200078e00ff */
[----:B------:R-:W-:Y:S01]  /*7040*/  IADD3 R0, PT, PT, R0, 0x4, RZ ;  /* 0x0000000400007810 */ /* 0x000fe20007ffe0ff */
[----:B------:R-:W-:Y:S03]  /*7050*/  BSSY.RECONVERGENT B3, `(.L_x_141) ;  /* 0x0000013000037945 */ /* 0x000fe60003800200 */
[----:B------:R-:W-:Y:S01]  /*7060*/  ISETP.NE.AND P5, PT, R0, RZ, PT ;  /* 0x000000ff0000720c */ /* 0x000fe20003fa5270 */
[----:B--2---:R-:W1:Y:S01]  /*7070*/  MUFU.RCP64H R11, R15 ;  /* 0x0000000f000b7308 */ /* 0x004e620000001800 */
[----:B---3--:R-:W-:Y:S01]  /*7080*/  FSETP.GEU.AND P2, PT, |R13|, 6.5827683646048100446e-37, PT ;  /* 0x036000000d00780b */ /* 0x008fe20003f4e200 */
        /* <DEDUP_REMOVED lines=12> */
[----:B------:R-:W-:-:S07]  /*7150*/  MOV R10, 0x7170 ;  /* 0x00007170000a7802 */ /* 0x000fce0000000f00 */
[----:B-----5:R-:W-:Y:S05]  /*7160*/  CALL.REL.NOINC `($__internal_1_$__cuda_sm20_div_rn_f64_full) ;  /* 0x0000005400f47944 */ /* 0x020fea0003c00000 */
[----:B------:R-:W-:-:S07]  /*7170*/  IMAD.MOV.U32 R10, RZ, RZ, R12 ;  /* 0x000000ffff0a7224 */ /* 0x000fce00078e000c */
.L_x_142:
[----:B------:R-:W-:Y:S05]  /*7180*/  BSYNC.RECONVERGENT B3 ;  /* 0x0000000000037941 */ /* 0x000fea0003800200 */
.L_x_141:
[----:B------:R-:W2:Y:S04]  /*7190*/  LDG.E.64 R14, desc[UR4][R22.64+0x8] ;  /* 0x00000804160e7981 */ /* 0x000ea8000c1e1b00 */
[----:B------:R-:W3:Y:S04]  /*71a0*/  LDG.E.64 R42, desc[UR4][R42.64+0x8] ;  /* 0x000008042a2a7981 */ /* 0x000ee8000c1e1b00 */
[----:B------:R-:W5:Y:S01]  /*71b0*/  LDG.E.64 R62, desc[UR4][R62.64+0x8] ;  /* 0x000008043e3e7981 */ /* 0x000f62000c1e1b00 */
[----:B------:R-:W-:Y:S01]  /*71c0*/  MOV R12, 0x1 ;  /* 0x00000001000c7802 */ /* 0x000fe20000000f00 */
[----:B-----5:R-:W-:Y:S01]  /*71d0*/  DADD R16, R16, R10 ;  /* 0x0000000010107229 */ /* 0x020fe2000000000a */
[----:B------:R-:W-:Y:S07]  /*71e0*/  BSSY.RECONVERGENT B3, `(.L_x_143) ;  /* 0x0000015000037945 */ /* 0x000fee0003800200 */
[----:B------:R-:W-:Y:S01]  /*71f0*/  DADD R60, -R16, R60 ;  /* 0x00000000103c7229 */ /* 0x000fe2000000013c */
        /* <DEDUP_REMOVED lines=16> */
[----:B------:R-:W-:-:S07]  /*7300*/  MOV R10, 0x7320 ;  /* 0x00007320000a7802 */ /* 0x000fce0000000f00 */
[----:B------:R-:W-:Y:S05]  /*7310*/  CALL.REL.NOINC `($__internal_1_$__cuda_sm20_div_rn_f64_full) ;  /* 0x0000005400887944 */ /* 0x000fea0003c00000 */
[----:B------:R-:W-:-:S07]  /*7320*/  IMAD.MOV.U32 R13, RZ, RZ, R11 ;  /* 0x000000ffff0d7224 */ /* 0x000fce00078e000b */
.L_x_144:
[----:B------:R-:W-:Y:S05]  /*7330*/  BSYNC.RECONVERGENT B3 ;  /* 0x0000000000037941 */ /* 0x000fea0003800200 */
.L_x_143:
        /* <DEDUP_REMOVED lines=12> */
[----:B------:R-:W-:Y:S01]  /*7400*/  DADD R62, R62, R12 ;  /* 0x000000003e3e7229 */ /* 0x000fe2000000000c */
[----:B------:R-:W-:Y:S07]  /*7410*/  BSSY.RECONVERGENT B3, `(.L_x_145) ;  /* 0x0000016000037945 */ /* 0x000fee0003800200 */
[----:B------:R-:W-:Y:S01]  /*7420*/  DADD R62, -R62, R44 ;  /* 0x000000003e3e7229 */ /* 0x000fe2000000012c */
[----:B--2---:R-:W1:Y:S01]  /*7430*/  MUFU.RCP64H R15, R11 ;  /* 0x0000000b000f7308 */ /* 0x004e620000001800 */
[----:B----4-:R-:W-:Y:S01]  /*7440*/  FSETP.GEU.AND P2, PT, |R47|, 6.5827683646048100446e-37, PT ;  /* 0x036000002f00780b */ /* 0x010fe20003f4e200 */
        /* <DEDUP_REMOVED lines=14> */
[----:B------:R-:W-:-:S07]  /*7530*/  MOV R10, 0x7550 ;  /* 0x00007550000a7802 */ /* 0x000fce0000000f00 */
[----:B-----5:R-:W-:Y:S05]  /*7540*/  CALL.REL.NOINC `($__internal_1_$__cuda_sm20_div_rn_f64_full) ;  /* 0x0000005000fc7944 */ /* 0x020fea0003c00000 */
[----:B------:R-:W-:Y:S01]  /*7550*/  MOV R14, R12 ;  /* 0x0000000c000e7202 */ /* 0x000fe20000000f00 */
[----:B------:R-:W-:-:S07]  /*7560*/  IMAD.MOV.U32 R15, RZ, RZ, R11 ;  /* 0x000000ffff0f7224 */ /* 0x000fce00078e000b */
.L_x_146:
[----:B------:R-:W-:Y:S05]  /*7570*/  BSYNC.RECONVERGENT B3 ;  /* 0x0000000000037941 */ /* 0x000fea0003800200 */
.L_x_145:
[----:B------:R-:W2:Y:S04]  /*7580*/  LDG.E.64 R10, desc[UR4][R22.64+0x8] ;  /* 0x00000804160a7981 */ /* 0x000ea8000c1e1b00 */
[----:B------:R-:W3:Y:S04]  /*7590*/  LDG.E.64 R42, desc[UR4][R42.64+0x8] ;  /* 0x000008042a2a7981 */ /* 0x000ee8000c1e1b00 */
[----:B------:R-:W5:Y:S01]  /*75a0*/  LDG.E.64 R56, desc[UR4][R56.64+0x8] ;  /* 0x0000080438387981 */ /* 0x000f62000c1e1b00 */
[----:B------:R-:W-:Y:S01]  /*75b0*/  IMAD.MOV.U32 R12, RZ, RZ, 0x1 ;  /* 0x00000001ff0c7424 */ /* 0x000fe200078e00ff */
[----:B-----5:R-:W-:Y:S01]  /*75c0*/  DADD R16, R16, R14 ;  /* 0x0000000010107229 */ /* 0x020fe2000000000e */
[----:B------:R-:W-:Y:S07]  /*75d0*/  BSSY.RECONVERGENT B3, `(.L_x_147) ;  /* 0x0000015000037945 */ /* 0x000fee0003800200 */
[----:B------:R-:W-:Y:S01]  /*75e0*/  DADD R60, R60, -R16 ;  /* 0x000000003c3c7229 */ /* 0x000fe20000000810 */
        /* <DEDUP_REMOVED lines=18> */
[----:B------:R-:W-:-:S07]  /*7710*/  MOV R13, R11 ;  /* 0x0000000b000d7202 */ /* 0x000fce0000000f00 */
.L_x_148:
[----:B------:R-:W-:Y:S05]  /*7720*/  BSYNC.RECONVERGENT B3 ;  /* 0x0000000000037941 */ /* 0x000fea0003800200 */
.L_x_147:
        /* <DEDUP_REMOVED lines=14> */
[----:B------:R-:W-:Y:S01]  /*7810*/  DADD R62, R62, -R56 ;  /* 0x000000003e3e7229 */ /* 0x000fe20000000838 */
        /* <DEDUP_REMOVED lines=18> */
[----:B------:R-:W-:Y:S01]  /*7940*/  IMAD.MOV.U32 R14, RZ, RZ, R12 ;  /* 0x000000ffff0e7224 */ /* 0x000fe200078e000c */
[----:B------:R-:W-:-:S07]  /*7950*/  MOV R15, R11 ;  /* 0x0000000b000f7202 */ /* 0x000fce0000000f00 */
.L_x_150:
[----:B------:R-:W-:Y:S05]  /*7960*/  BSYNC.RECONVERGENT B3 ;  /* 0x0000000000037941 */ /* 0x000fea0003800200 */
.L_x_149:
        /* <DEDUP_REMOVED lines=26> */
.L_x_152:
[----:B------:R-:W-:Y:S05]  /*7b10*/  BSYNC.RECONVERGENT B3 ;  /* 0x0000000000037941 */ /* 0x000fea0003800200 */
.L_x_151:
        /* <DEDUP_REMOVED lines=33> */
[----:B------:R-:W-:-:S07]  /*7d30*/  IMAD.MOV.U32 R10, RZ, RZ, R12 ;  /* 0x000000ffff0a7224 */ /* 0x000fce00078e000c */
.L_x_154:
[----:B------:R-:W-:Y:S05]  /*7d40*/  BSYNC.RECONVERGENT B3 ;  /* 0x0000000000037941 */ /* 0x000fea0003800200 */
.L_x_153:
        /* <DEDUP_REMOVED lines=23> */
[----:B------:R-:W-:-:S07]  /*7ec0*/  IMAD.MOV.U32 R11, RZ, RZ, R15 ;  /* 0x000000ffff0b7224 */ /* 0x000fce00078e000f */
[----:B------:R-:W-:Y:S05]  /*7ed0*/  CALL.REL.NOINC `($__internal_1_$__cuda_sm20_div_rn_f64_full) ;  /* 0x0000004800987944 */ /* 0x000fea0003c00000 */
[----:B------:R-:W-:-:S07]  /*7ee0*/  MOV R13, R11 ;  /* 0x0000000b000d7202 */ /* 0x000fce0000000f00 */
.L_x_156:
[----:B------:R-:W-:Y:S05]  /*7ef0*/  BSYNC.RECONVERGENT B3 ;  /* 0x0000000000037941 */ /* 0x000fea0003800200 */
.L_x_155:
[----:B------:R-:W-:Y:S01]  /*7f00*/  DADD R56, R56, R12 ;  /* 0x0000000038387229 */ /* 0x000fe2000000000c */
[----:B------:R-:W-:-:S07]  /*7f10*/  VIADD R3, R3, 0x4 ;  /* 0x0000000403037836 */ /* 0x000fce0000000000 */
[----:B------:R-:W-:Y:S01]  /*7f20*/  DADD R44, R62, -R56 ;  /* 0x000000003e2c7229 */ /* 0x000fe20000000838 */
[----:B------:R-:W-:Y:S10]  /*7f30*/  @P5 BRA `(.L_x_157) ;  /* 0xfffffff000085947 */ /* 0x000ff4000383ffff */
.L_x_140:
[----:B0-----:R-:W-:Y:S05]  /*7f40*/  BSYNC.RECONVERGENT B2 ;  /* 0x0000000000027941 */ /* 0x001fea0003800200 */
.L_x_139:
        /* <DEDUP_REMOVED lines=34> */
[----:B------:R-:W-:Y:S02]  /*8170*/  MOV R11, R15 ;  /* 0x0000000f000b7202 */ /* 0x000fe40000000f00 */
[----:B------:R-:W-:-:S07]  /*8180*/  MOV R10, 0x81a0 ;  /* 0x000081a0000a7802 */ /* 0x000fce0000000f00 */
[----:B-----5:R-:W-:Y:S05]  /*8190*/  CALL.REL.NOINC `($__internal_1_$__cuda_sm20_div_rn_f64_full) ;  /* 0x0000004400e87944 */ /* 0x020fea0003c00000 */
[----:B------:R-:W-:-:S07]  /*81a0*/  IMAD.MOV.U32 R10, RZ, RZ, R12 ;  /* 0x000000ffff0a7224 */ /* 0x000fce00078e000c */
.L_x_161:
[----:B------:R-:W-:Y:S05]  /*81b0*/  BSYNC.RECONVERGENT B3 ;  /* 0x0000000000037941 */ /* 0x000fea0003800200 */
.L_x_160:
[----:B------:R-:W2:Y:S04]  /*81c0*/  LDG.E.64 R14, desc[UR4][R42.64+0x8] ;  /* 0x000008042a0e7981 */ /* 0x000ea8000c1e1b00 */
[----:B------:R0:W3:Y:S04]  /*81d0*/  LDG.E.64 R46, desc[UR4][R62.64+0x8] ;  /* 0x000008043e2e7981 */ /* 0x0000e8000c1e1b00 */
[----:B------:R-:W5:Y:S01]  /*81e0*/  LDG.E.64 R16, desc[UR4][R16.64+0x8] ;  /* 0x0000080410107981 */ /* 0x000f62000c1e1b00 */
[----:B------:R-:W-:Y:S01]  /*81f0*/  IMAD.MOV.U32 R12, RZ, RZ, 0x1 ;  /* 0x00000001ff0c7424 */ /* 0x000fe200078e00ff */
[----:B-----5:R-:W-:Y:S01]  /*8200*/  DADD R22, R22, R10 ;  /* 0x0000000016167229 */ /* 0x020fe2000000000a */
[----:B------:R-:W-:Y:S07]  /*8210*/  BSSY.RECONVERGENT B3, `(.L_x_162) ;  /* 0x0000015000037945 */ /* 0x000fee0003800200 */
[----:B0-----:R-:W-:Y:S01]  /*8220*/  DADD R62, R60, -R22 ;  /* 0x000000003c3e7229 */ /* 0x001fe20000000816 */
        /* <DEDUP_REMOVED lines=19> */
.L_x_163:
[----:B------:R-:W-:Y:S05]  /*8360*/  BSYNC.RECONVERGENT B3 ;  /* 0x0000000000037941 */ /* 0x000fea0003800200 */
.L_x_162:
        /* <DEDUP_REMOVED lines=35> */
.L_x_165:
[----:B------:R-:W-:Y:S05]  /*85a0*/  BSYNC.RECONVERGENT B3 ;  /* 0x0000000000037941 */ /* 0x000fea0003800200 */
.L_x_164:
[----:B------:R-:W2:Y:S04]  /*85b0*/  LDG.E.64 R14, desc[UR4][R22.64+0x8] ;  /* 0x00000804160e7981 */ /* 0x000ea8000c1e1b00 */
[----:B------:R-:W3:Y:S01]  /*85c0*/  LDG.E.64 R42, desc[UR4][R42.64+0x8] ;  /* 0x000008042a2a7981 */ /* 0x000ee2000c1e1b00 */
[----:B------:R-:W-:Y:S01]  /*85d0*/  MOV R12, 0x1 ;  /* 0x00000001000c7802 */ /* 0x000fe20000000f00 */
[----:B-----5:R-:W-:Y:S01]  /*85e0*/  DADD R56, R56, R10 ;  /* 0x0000000038387229 */ /* 0x020fe2000000000a */
[----:B------:R-:W-:Y:S01]  /*85f0*/  BSSY.RECONVERGENT B3, `(.L_x_166) ;  /* 0x0000016000037945 */ /* 0x000fe20003800200 */
[----:B------:R0:W5:Y:S06]  /*8600*/  LDG.E.64 R16, desc[UR4][R60.64+0x8] ;  /* 0x000008043c107981 */ /* 0x00016c000c1e1b00 */
        /* <DEDUP_REMOVED lines=18> */
[----:B-----5:R-:W-:Y:S05]  /*8730*/  CALL.REL.NOINC `($__internal_1_$__cuda_sm20_div_rn_f64_full) ;  /* 0x0000004000807944 */ /* 0x020fea0003c00000 */
[----:B------:R-:W-:-:S07]  /*8740*/  IMAD.MOV.U32 R13, RZ, RZ, R11 ;  /* 0x000000ffff0d7224 */ /* 0x000fce00078e000b */
.L_x_167:
[----:B------:R-:W-:Y:S05]  /*8750*/  BSYNC.RECONVERGENT B3 ;  /* 0x0000000000037941 */ /* 0x000fea0003800200 */
.L_x_166:
[----:B-----5:R-:W-:Y:S01]  /*8760*/  DADD R16, R16, R12 ;  /* 0x0000000010107229 */ /* 0x020fe2000000000c */
[----:B------:R-:W-:-:S07]  /*8770*/  VIADD R3, R3, 0x2 ;  /* 0x0000000203037836 */ /* 0x000fce0000000000 */
[----:B------:R-:W-:-:S11]  /*8780*/  DADD R44, R44, -R16 ;  /* 0x000000002c2c7229 */ /* 0x000fd60000000810 */
.L_x_159:
[----:B------:R-:W-:Y:S05]  /*8790*/  BSYNC.RECONVERGENT B2 ;  /* 0x0000000000027941 */ /* 0x000fea0003800200 */
.L_x_158:
        /* <DEDUP_REMOVED lines=17> */
[----:B------:R-:W-:Y:S01]  /*88b0*/  MOV R12, 0x1 ;  /* 0x00000001000c7802 */ /* 0x000fe20000000f00 */
        /* <DEDUP_REMOVED lines=20> */
.L_x_169:
[----:B------:R-:W-:Y:S05]  /*8a00*/  BSYNC.RECONVERGENT B2 ;  /* 0x0000000000027941 */ /* 0x000fea0003800200 */
.L_x_168:
        /* <DEDUP_REMOVED lines=26> */
.L_x_171:
[----:B------:R-:W-:Y:S05]  /*8bb0*/  BSYNC.RECONVERGENT B2 ;  /* 0x0000000000027941 */ /* 0x000fea0003800200 */
.L_x_170:
[----:B------:R-:W-:-:S08]  /*8bc0*/  DADD R42, R42, R10 ;  /* 0x000000002a2a7229 */ /* 0x000fd0000000000a */
[----:B------:R-:W-:-:S11]  /*8bd0*/  DADD R44, R44, -R42 ;  /* 0x000000002c2c7229 */ /* 0x000fd6000000082a */
.L_x_138:
[----:B0-----:R-:W-:Y:S05]  /*8be0*/  BSYNC.RECONVERGENT B1 ;  /* 0x0000000000017941 */ /* 0x001fea0003800200 */
.L_x_137:
[----:B------:R-:W-:Y:S01]  /*8bf0*/  ISETP.GE.AND P0, PT, R6, R5, PT ;  /* 0x000000050600720c */ /* 0x000fe20003f06270 */
[----:B------:R-:W0:Y:S01]  /*8c00*/  LDCU UR6, c[0x0][0x390] ;  /* 0x00007200ff0677ac */ /* 0x000e220008000800 */
[----:B------:R-:W-:Y:S11]  /*8c10*/  BSSY.RECONVERGENT B1, `(.L_x_172) ;  /* 0x00001d0000017945 */ /* 0x000ff60003800200 */
[----:B------:R-:W-:Y:S05]  /*8c20*/  @P0 BRA `(.L_x_173) ;  /* 0x0000001c00380947 */ /* 0x000fea0003800000 */
[C---:B------:R-:W-:Y:S01]  /*8c30*/  VIADDMNMX R5, R6.reuse, 0x1, R5, !PT ;  /* 0x0000000106057846 */ /* 0x040fe20007800105 */
[----:B------:R-:W-:Y:S04]  /*8c40*/  BSSY.RECONVERGENT B2, `(.L_x_174) ;  /* 0x0000103000027945 */ /* 0x000fe80003800200 */
[----:B------:R-:W-:Y:S02]  /*8c50*/  IMAD.IADD R0, R6, 0x1, -R5 ;  /* 0x0000000106007824 */ /* 0x000fe400078e0a05 */
[----:B------:R-:W-:-:S03]  /*8c60*/  IMAD.IADD R2, R5, 0x1, -R6 ;  /* 0x0000000105027824 */ /* 0x000fc600078e0a06 */
[----:B------:R-:W-:-:S13]  /*8c70*/  ISETP.GT.U32.AND P0, PT, R0, -0x4, PT ;  /* 0xfffffffc0000780c */ /* 0x000fda0003f04070 */
[----:B------:R-:W-:Y:S05]  /*8c80*/  @P0 BRA `(.L_x_175) ;  /* 0x0000000c00f80947 */ /* 0x000fea0003800000 */
[----:B------:R-:W-:-:S04]  /*8c90*/  LOP3.LUT R0, R2, 0xfffffffc, RZ, 0xc0, !PT ;  /* 0xfffffffc02007812 */ /* 0x000fc800078ec0ff */
[----:B------:R-:W-:-:S07]  /*8ca0*/  IADD3 R0, PT, PT, -R0, RZ, RZ ;  /* 0x000000ff00007210 */ /* 0x000fce0007ffe1ff */
.L_x_192:
        /* <DEDUP_REMOVED lines=14> */
[----:B------:R-:W-:Y:S01]  /*8d90*/  BSSY.RECONVERGENT B3, `(.L_x_176) ;  /* 0x0000014000037945 */ /* 0x000fe20003800200 */
[----:B------:R-:W-:-:S05]  /*8da0*/  VIADD R0, R0, 0x4 ;  /* 0x0000000400007836 */ /* 0x000fca0000000000 */
        /* <DEDUP_REMOVED lines=18> */
.L_x_177:
[----:B------:R-:W-:Y:S05]  /*8ed0*/  BSYNC.RECONVERGENT B3 ;  /* 0x0000000000037941 */ /* 0x000fea0003800200 */
.L_x_176:
[----:B------:R-:W2:Y:S04]  /*8ee0*/  LDG.E.64 R14, desc[UR4][R56.64+0x18] ;  /* 0x00001804380e7981 */ /* 0x000ea8000c1e1b00 */
[----:B------:R-:W3:Y:S04]  /*8ef0*/  LDG.E.64 R62, desc[UR4][R62.64+0x18] ;  /* 0x000018043e3e7981 */ /* 0x000ee8000c1e1b00 */
[----:B------:R-:W5:Y:S01]  /*8f00*/  LDG.E.64 R16, desc[UR4][R16.64+0x18] ;  /* 0x0000180410107981 */ /* 0x000f62000c1e1b00 */
[----:B------:R-:W-:Y:S01]  /*8f10*/  IMAD.MOV.U32 R12, RZ, RZ, 0x1 ;  /* 0x00000001ff0c7424 */ /* 0x000fe200078e00ff */
        /* <DEDUP_REMOVED lines=22> */
.L_x_179:
[----:B------:R-:W-:Y:S05]  /*9080*/  BSYNC.RECONVERGENT B3 ;  /* 0x0000000000037941 */ /* 0x000fea0003800200 */
.L_x_178:
        /* <DEDUP_REMOVED lines=34> */
.L_x_181:
[----:B------:R-:W-:Y:S05]  /*92b0*/  BSYNC.RECONVERGENT B3 ;  /* 0x0000000000037941 */ /* 0x000fea0003800200 */
.L_x_180:
[----:B------:R-:W2:Y:S04]  /*92c0*/  LDG.E.64 R14, desc[UR4][R42.64+0x18] ;  /* 0x000018042a0e7981 */ /* 0x000ea8000c1e1b00 */
[----:B------:R-:W3:Y:S04]  /*92d0*/  LDG.E.64 R56, desc[UR4][R56.64+0x18] ;  /* 0x0000180438387981 */ /* 0x000ee8000c1e1b00 */
[----:B------:R-:W5:Y:S01]  /*92e0*/  LDG.E.64 R62, desc[UR4][R62.64+0x18] ;  /* 0x000018043e3e7981 */ /* 0x000f62000c1e1b00 */
[----:B------:R-:W-:Y:S01]  /*92f0*/  MOV R12, 0x1 ;  /* 0x00000001000c7802 */ /* 0x000fe20000000f00 */
        /* <DEDUP_REMOVED lines=22> */
.L_x_183:
[----:B------:R-:W-:Y:S05]  /*9460*/  BSYNC.RECONVERGENT B3 ;  /* 0x0000000000037941 */ /* 0x000fea0003800200 */
.L_x_182:
        /* <DEDUP_REMOVED lines=31> */
[----:B------:R-:W-:-:S07]  /*9660*/  IMAD.MOV.U32 R11, RZ, RZ, R15 ;  /* 0x000000ffff0b7224 */ /* 0x000fce00078e000f */
[----:B-----5:R-:W-:Y:S05]  /*9670*/  CALL.REL.NOINC `($__internal_1_$__cuda_sm20_div_rn_f64_full) ;  /* 0x0000003000b07944 */ /* 0x020fea0003c00000 */
[----:B------:R-:W-:-:S07]  /*9680*/  MOV R10, R12 ;  /* 0x0000000c000a7202 */ /* 0x000fce0000000f00 */
.L_x_185:
[----:B------:R-:W-:Y:S05]  /*9690*/  BSYNC.RECONVERGENT B3 ;  /* 0x0000000000037941 */ /* 0x000fea0003800200 */
.L_x_184:
        /* <DEDUP_REMOVED lines=26> */
.L_x_187:
[----:B------:R-:W-:Y:S05]  /*9840*/  BSYNC.RECONVERGENT B3 ;  /* 0x0000000000037941 */ /* 0x000fea0003800200 */
.L_x_186:
        /* <DEDUP_REMOVED lines=34> */
.L_x_189:
[----:B------:R-:W-:Y:S05]  /*9a70*/  BSYNC.RECONVERGENT B3 ;  /* 0x0000000000037941 */ /* 0x000fea0003800200 */
.L_x_188:
        /* <DEDUP_REMOVED lines=26> */
.L_x_191:
[----:B------:R-:W-:Y:S05]  /*9c20*/  BSYNC.RECONVERGENT B3 ;  /* 0x0000000000037941 */ /* 0x000fea0003800200 */
.L_x_190:
[----:B------:R-:W-:Y:S01]  /*9c30*/  DADD R62, R62, R12 ;  /* 0x000000003e3e7229 */ /* 0x000fe2000000000c */
[----:B------:R-:W-:-:S07]  /*9c40*/  VIADD R6, R6, 0x4 ;  /* 0x0000000406067836 */ /* 0x000fce0000000000 */
[----:B------:R-:W-:Y:S01]  /*9c50*/  DADD R44, R44, -R62 ;  /* 0x000000002c2c7229 */ /* 0x000fe2000000083e */
[----:B------:R-:W-:Y:S10]  /*9c60*/  @P5 BRA `(.L_x_192) ;  /* 0xfffffff000105947 */ /* 0x000ff4000383ffff */
.L_x_175:
[----:B0-----:R-:W-:Y:S05]  /*9c70*/  BSYNC.RECONVERGENT B2 ;  /* 0x0000000000027941 */ /* 0x001fea0003800200 */
.L_x_174:
        /* <DEDUP_REMOVED lines=38> */
.L_x_196:
[----:B------:R-:W-:Y:S05]  /*9ee0*/  BSYNC.RECONVERGENT B3 ;  /* 0x0000000000037941 */ /* 0x000fea0003800200 */
.L_x_195:
        /* <DEDUP_REMOVED lines=26> */
.L_x_198:
[----:B------:R-:W-:Y:S05]  /*a090*/  BSYNC.RECONVERGENT B3 ;  /* 0x0000000000037941 */ /* 0x000fea0003800200 */
.L_x_197:
        /* <DEDUP_REMOVED lines=35> */
.L_x_200:
[----:B------:R-:W-:Y:S05]  /*a2d0*/  BSYNC.RECONVERGENT B3 ;  /* 0x0000000000037941 */ /* 0x000fea0003800200 */
.L_x_199:
        /* <DEDUP_REMOVED lines=26> */
.L_x_202:
[----:B------:R-:W-:Y:S05]  /*a480*/  BSYNC.RECONVERGENT B3 ;  /* 0x0000000000037941 */ /* 0x000fea0003800200 */
.L_x_201:
[----:B-----5:R-:W-:Y:S01]  /*a490*/  DADD R16, R16, R12 ;  /* 0x0000000010107229 */ /* 0x020fe2000000000c */
[----:B------:R-:W-:-:S07]  /*a4a0*/  VIADD R6, R6, 0x2 ;  /* 0x0000000206067836 */ /* 0x000fce0000000000 */
[----:B------:R-:W-:-:S11]  /*a4b0*/  DADD R44, R44, -R16 ;  /* 0x000000002c2c7229 */ /* 0x000fd60000000810 */
.L_x_194:
[----:B------:R-:W-:Y:S05]  /*a4c0*/  BSYNC.RECONVERGENT B2 ;  /* 0x0000000000027941 */ /* 0x000fea0003800200 */
.L_x_193:
        /* <DEDUP_REMOVED lines=17> */
[----:B------:R-:W-:Y:S01]  /*a5e0*/  MOV R12, 0x1 ;  /* 0x00000001000c7802 */ /* 0x000fe20000000f00 */
        /* <DEDUP_REMOVED lines=20> */
.L_x_204:
[----:B------:R-:W-:Y:S05]  /*a730*/  BSYNC.RECONVERGENT B2 ;  /* 0x0000000000027941 */ /* 0x000fea0003800200 */
.L_x_203:
        /* <DEDUP_REMOVED lines=26> */
.L_x_206:
[----:B------:R-:W-:Y:S05]  /*a8e0*/  BSYNC.RECONVERGENT B2 ;  /* 0x0000000000027941 */ /* 0x000fea0003800200 */
.L_x_205:
[----:B------:R-:W-:-:S08]  /*a8f0*/  DADD R42, R42, R10 ;  /* 0x000000002a2a7229 */ /* 0x000fd0000000000a */
[----:B------:R-:W-:-:S11]  /*a900*/  DADD R44, R44, -R42 ;  /* 0x000000002c2c7229 */ /* 0x000fd6000000082a */
.L_x_173:
[----:B0-----:R-:W-:Y:S05]  /*a910*/  BSYNC.RECONVERGENT B1 ;  /* 0x0000000000017941 */ /* 0x001fea0003800200 */
.L_x_172:
[----:B------:R-:W0:Y:S01]  /*a920*/  MUFU.RCP64H R3, R31 ;  /* 0x0000001f00037308 */ /* 0x000e220000001800 */
[----:B------:R-:W-:Y:S01]  /*a930*/  IMAD.MOV.U32 R2, RZ, RZ, 0x1 ;  /* 0x00000001ff027424 */ /* 0x000fe200078e00ff */
[----:B------:R-:W-:Y:S01]  /*a940*/  FSETP.GEU.AND P2, PT, |R39|, 6.5827683646048100446e-37, PT ;  /* 0x036000002700780b */ /* 0x000fe20003f4e200 */
[----:B------:R-:W-:Y:S04]  /*a950*/  BSSY.RECONVERGENT B1, `(.L_x_207) ;  /* 0x0000014000017945 */ /* 0x000fe80003800200 */
[----:B0-----:R-:W-:-:S08]  /*a960*/  DFMA R10, R2, -R30, 1 ;  /* 0x3ff00000020a742b */ /* 0x001fd0000000081e */
[----:B------:R-:W-:-:S08]  /*a970*/  DFMA R10, R10, R10, R10 ;  /* 0x0000000a0a0a722b */ /* 0x000fd0000000000a */
[----:B------:R-:W-:-:S08]  /*a980*/  DFMA R10, R2, R10, R2 ;  /* 0x0000000a020a722b */ /* 0x000fd00000000002 */
[----:B------:R-:W-:-:S08]  /*a990*/  DFMA R2, R10, -R30, 1 ;  /* 0x3ff000000a02742b */ /* 0x000fd0000000081e */
[----:B------:R-:W-:-:S08]  /*a9a0*/  DFMA R2, R10, R2, R10 ;  /* 0x000000020a02722b */ /* 0x000fd0000000000a */
[----:B------:R-:W-:-:S08]  /*a9b0*/  DMUL R10, R2, R38 ;  /* 0x00000026020a7228 */ /* 0x000fd00000000000 */
[----:B------:R-:W-:-:S08]  /*a9c0*/  DFMA R12, R10, -R30, R38 ;  /* 0x8000001e0a0c722b */ /* 0x000fd00000000026 */
        /* <DEDUP_REMOVED lines=10> */
[----:B------:R-:W-:Y:S01]  /*aa70*/  MOV R2, R12 ;  /* 0x0000000c00027202 */ /* 0x000fe20000000f00 */
[----:B------:R-:W-:-:S07]  /*aa80*/  IMAD.MOV.U32 R3, RZ, RZ, R11 ;  /* 0x000000ffff037224 */ /* 0x000fce00078e000b */
.L_x_208:
[----:B------:R-:W-:Y:S05]  /*aa90*/  BSYNC.RECONVERGENT B1 ;  /* 0x0000000000017941 */ /* 0x000fea0003800200 */
.L_x_207:
[----:B------:R-:W0:Y:S08]  /*aaa0*/  LDC.64 R16, c[0x0][0x3f8] ;  /* 0x0000fe00ff107b82 */ /* 0x000e300000000a00 */
[----:B------:R-:W1:Y:S01]  /*aab0*/  LDC.64 R22, c[0x0][0x400] ;  /* 0x00010000ff167b82 */ /* 0x000e620000000a00 */
[----:B0-----:R-:W-:-:S06]  /*aac0*/  IMAD.WIDE R16, R9, 0x8, R16 ;  /* 0x0000000809107825 */ /* 0x001fcc00078e0210 */
[----:B------:R-:W2:Y:S01]  /*aad0*/  LDG.E.64 R16, desc[UR4][R16.64] ;  /* 0x0000000410107981 */ /* 0x000ea2000c1e1b00 */
[----:B-1----:R-:W-:-:S06]  /*aae0*/  IMAD.WIDE R22, R9, 0x8, R22 ;  /* 0x0000000809167825 */ /* 0x002fcc00078e0216 */
[----:B------:R-:W3:Y:S01]  /*aaf0*/  LDG.E.64 R22, desc[UR4][R22.64] ;  /* 0x0000000416167981 */ /* 0x000ee2000c1e1b00 */
[----:B------:R-:W0:Y:S01]  /*ab00*/  MUFU.RCP64H R11, R31 ;  /* 0x0000001f000b7308 */ /* 0x000e220000001800 */
[----:B------:R-:W-:Y:S01]  /*ab10*/  IMAD.MOV.U32 R10, RZ, RZ, 0x1 ;  /* 0x00000001ff0a7424 */ /* 0x000fe200078e00ff */
[----:B------:R-:W-:Y:S01]  /*ab20*/  BSSY.RECONVERGENT B1, `(.L_x_209) ;  /* 0x0000016000017945 */ /* 0x000fe20003800200 */
[----:B------:R-:W-:-:S04]  /*ab30*/  DADD R34, R20, R34 ;  /* 0x0000000014227229 */ /* 0x000fc80000000022 */
[----:B0-----:R-:W-:-:S08]  /*ab40*/  DFMA R12, R10, -R30, 1 ;  /* 0x3ff000000a0c742b */ /* 0x001fd0000000081e */
[----:B------:R-:W-:-:S08]  /*ab50*/  DFMA R12, R12, R12, R12 ;  /* 0x0000000c0c0c722b */ /* 0x000fd0000000000c */
[----:B------:R-:W-:-:S08]  /*ab60*/  DFMA R10, R10, R12, R10 ;  /* 0x0000000c0a0a722b */ /* 0x000fd0000000000a */
[----:B------:R-:W-:-:S08]  /*ab70*/  DFMA R14, R10, -R30, 1 ;  /* 0x3ff000000a0e742b */ /* 0x000fd0000000081e */
[----:B------:R-:W-:Y:S02]  /*ab80*/  DFMA R38, R10, R14, R10 ;  /* 0x0000000e0a26722b */ /* 0x000fe4000000000a */
[C---:B--2---:R-:W-:Y:S02]  /*ab90*/  DMUL R12, R16.reuse, R16 ;  /* 0x00000010100c7228 */ /* 0x044fe40000000000 */
[----:B------:R-:W-:-:S06]  /*aba0*/  DFMA R60, R16, -R2, R60 ;  /* 0x80000002103c722b */ /* 0x000fcc000000003c */
[----:B------:R-:W-:Y:S02]  /*abb0*/  DMUL R10, R38, R12 ;  /* 0x0000000c260a7228 */ /* 0x000fe40000000000 */
[----:B------:R-:W-:Y:S01]  /*abc0*/  FSETP.GEU.AND P2, PT, |R13|, 6.5827683646048100446e-37, PT ;  /* 0x036000000d00780b */ /* 0x000fe20003f4e200 */
[----:B---3--:R-:W-:-:S05]  /*abd0*/  DFMA R44, R22, R2, R44 ;  /* 0x00000002162c722b */ /* 0x008fca000000002c */
[----:B------:R-:W-:-:S08]  /*abe0*/  DFMA R14, R10, -R30, R12 ;  /* 0x8000001e0a0e722b */ /* 0x000fd0000000000c */
[----:B------:R-:W-:-:S10]  /*abf0*/  DFMA R10, R38, R14, R10 ;  /* 0x0000000e260a722b */ /* 0x000fd4000000000a */
[----:B------:R-:W-:-:S05]  /*ac00*/  FFMA R0, RZ, R31, R11 ;  /* 0x0000001fff007223 */ /* 0x000fca000000000b */
[----:B------:R-:W-:-:S13]  /*ac10*/  FSETP.GT.AND P0, PT, |R0|, 1.469367938527859385e-39, PT ;  /* 0x001000000000780b */ /* 0x000fda0003f04200 */
[----:B------:R-:W-:Y:S05]  /*ac20*/  @P0 BRA P2, `(.L_x_210) ;  /* 0x0000000000140947 */ /* 0x000fea0001000000 */
[----:B------:R-:W-:Y:S01]  /*ac30*/  MOV R14, R30 ;  /* 0x0000001e000e7202 */ /* 0x000fe20000000f00 */
[----:B------:R-:W-:Y:S01]  /*ac40*/  IMAD.MOV.U32 R11, RZ, RZ, R31 ;  /* 0x000000ffff0b7224 */ /* 0x000fe200078e001f */
[----:B------:R-:W-:-:S07]  /*ac50*/  MOV R10, 0xac70 ;  /* 0x0000ac70000a7802 */ /* 0x000fce0000000f00 */
[----:B------:R-:W-:Y:S05]  /*ac60*/  CALL.REL.NOINC `($__internal_1_$__cuda_sm20_div_rn_f64_full) ;  /* 0x0000001c00347944 */ /* 0x000fea0003c00000 */
[----:B------:R-:W-:-:S07]  /*ac70*/  IMAD.MOV.U32 R10, RZ, RZ, R12 ;  /* 0x000000ffff0a7224 */ /* 0x000fce00078e000c */
.L_x_210:
[----:B------:R-:W-:Y:S05]  /*ac80*/  BSYNC.RECONVERGENT B1 ;  /* 0x0000000000017941 */ /* 0x000fea0003800200 */
.L_x_209:
[----:B------:R-:W0:Y:S01]  /*ac90*/  MUFU.RCP64H R13, R31 ;  /* 0x0000001f000d7308 */ /* 0x000e220000001800 */
[----:B------:R-:W-:Y:S01]  /*aca0*/  MOV R12, 0x1 ;  /* 0x00000001000c7802 */ /* 0x000fe20000000f00 */
[----:B------:R-:W-:Y:S01]  /*acb0*/  BSSY.RECONVERGENT B1, `(.L_x_211) ;  /* 0x0000015000017945 */ /* 0x000fe20003800200 */
[----:B------:R-:W-:Y:S01]  /*acc0*/  FSETP.GEU.AND P2, PT, |R23|, 6.5827683646048100446e-37, PT ;  /* 0x036000001700780b */ /* 0x000fe20003f4e200 */
[----:B------:R-:W-:-:S03]  /*acd0*/  DADD R34, R34, R10 ;  /* 0x0000000022227229 */ /* 0x000fc6000000000a */
        /* <DEDUP_REMOVED lines=18> */
.L_x_212:
[----:B------:R-:W-:Y:S05]  /*ae00*/  BSYNC.RECONVERGENT B1 ;  /* 0x0000000000017941 */ /* 0x000fea0003800200 */
.L_x_211:
[----:B------:R-:W0:Y:S01]  /*ae10*/  MUFU.RCP64H R11, R31 ;  /* 0x0000001f000b7308 */ /* 0x000e220000001800 */
[----:B------:R-:W-:Y:S01]  /*ae20*/  MOV R10, 0x1 ;  /* 0x00000001000a7802 */ /* 0x000fe20000000f00 */
[----:B------:R-:W-:Y:S05]  /*ae30*/  BSSY.RECONVERGENT B1, `(.L_x_213) ;  /* 0x0000017000017945 */ /* 0x000fea0003800200 */
[----:B0-----:R-:W-:-:S08]  /*ae40*/  DFMA R14, R10, -R30, 1 ;  /* 0x3ff000000a0e742b */ /* 0x001fd0000000081e */
[----:B------:R-:W-:-:S08]  /*ae50*/  DFMA R14, R14, R14, R14 ;  /* 0x0000000e0e0e722b */ /* 0x000fd0000000000e */
[----:B------:R-:W-:Y:S02]  /*ae60*/  DFMA R10, R10, R14, R10 ;  /* 0x0000000e0a0a722b */ /* 0x000fe4000000000a */
[----:B------:R-:W-:-:S06]  /*ae70*/  DMUL R14, R22, R22 ;  /* 0x00000016160e7228 */ /* 0x000fcc0000000000 */
[----:B------:R-:W-:-:S04]  /*ae80*/  DFMA R20, R10, -R30, 1 ;  /* 0x3ff000000a14742b */ /* 0x000fc8000000081e */
[----:B------:R-:W-:-:S04]  /*ae90*/  FSETP.GEU.AND P2, PT, |R15|, 6.5827683646048100446e-37, PT ;  /* 0x036000000f00780b */ /* 0x000fc80003f4e200 */
[----:B------:R-:W-:-:S08]  /*aea0*/  DFMA R38, R10, R20, R10 ;  /* 0x000000140a26722b */ /* 0x000fd0000000000a */
[----:B------:R-:W-:-:S08]  /*aeb0*/  DMUL R10, R38, R14 ;  /* 0x0000000e260a7228 */ /* 0x000fd00000000000 */
[----:B------:R-:W-:-:S08]  /*aec0*/  DFMA R20, R10, -R30, R14 ;  /* 0x8000001e0a14722b */ /* 0x000fd0000000000e */
[----:B------:R-:W-:Y:S02]  /*aed0*/  DFMA R10, R38, R20, R10 ;  /* 0x00000014260a722b */ /* 0x000fe4000000000a */
[----:B------:R-:W-:Y:S02]  /*aee0*/  DADD R20, R18, R32 ;  /* 0x0000000012147229 */ /* 0x000fe40000000020 */
[----:B------:R-:W-:-:S06]  /*aef0*/  DMUL R18, R16, -R12 ;  /* 0x8000000c10127228 */ /* 0x000fcc0000000000 */
        /* <DEDUP_REMOVED lines=10> */
.L_x_214:
[----:B------:R-:W-:Y:S05]  /*afa0*/  BSYNC.RECONVERGENT B1 ;  /* 0x0000000000017941 */ /* 0x000fea0003800200 */
.L_x_213:
[----:B------:R-:W0:Y:S01]  /*afb0*/  MUFU.RCP64H R13, R35 ;  /* 0x00000023000d7308 */ /* 0x000e220000001800 */
[----:B------:R-:W-:Y:S01]  /*afc0*/  MOV R12, 0x1 ;  /* 0x00000001000c7802 */ /* 0x000fe20000000f00 */
[----:B------:R-:W-:Y:S01]  /*afd0*/  BSSY.RECONVERGENT B1, `(.L_x_215) ;  /* 0x0000015000017945 */ /* 0x000fe20003800200 */
[----:B------:R-:W-:Y:S01]  /*afe0*/  FSETP.GEU.AND P2, PT, |R19|, 6.5827683646048100446e-37, PT ;  /* 0x036000001300780b */ /* 0x000fe20003f4e200 */
[----:B------:R-:W-:-:S03]  /*aff0*/  DADD R20, R20, R10 ;  /* 0x0000000014147229 */ /* 0x000fc6000000000a */
        /* <DEDUP_REMOVED lines=18> */
.L_x_216:
[----:B------:R-:W-:Y:S05]  /*b120*/  BSYNC.RECONVERGENT B1 ;  /* 0x0000000000017941 */ /* 0x000fea0003800200 */
.L_x_215:
[-C--:B------:R-:W-:Y:S01]  /*b130*/  DFMA R32, -R18, R12.reuse, R20 ;  /* 0x0000000c1220722b */ /* 0x080fe20000000114 */
[----:B------:R-:W-:Y:S01]  /*b140*/  MOV R10, 0x1 ;  /* 0x00000001000a7802 */ /* 0x000fe20000000f00 */
[----:B------:R-:W-:Y:S01]  /*b150*/  DFMA R44, -R60, R12, R44 ;  /* 0x0000000c3c2c722b */ /* 0x000fe2000000012c */
[----:B------:R-:W-:Y:S03]  /*b160*/  BSSY.RECONVERGENT B1, `(.L_x_217) ;  /* 0x0000016000017945 */ /* 0x000fe60003800200 */
[----:B------:R-:W0:Y:S06]  /*b170*/  MUFU.RCP64H R11, R33 ;  /* 0x00000021000b7308 */ /* 0x000e2c0000001800 */
[----:B------:R-:W-:Y:S01]  /*b180*/  FSETP.GEU.AND P2, PT, |R45|, 6.5827683646048100446e-37, PT ;  /* 0x036000002d00780b */ /* 0x000fe20003f4e200 */
        /* <DEDUP_REMOVED lines=17> */
[----:B------:R-:W-:Y:S01]  /*b2a0*/  IMAD.MOV.U32 R20, RZ, RZ, R12 ;  /* 0x000000ffff147224 */ /* 0x000fe200078e000c */
[----:B------:R-:W-:-:S07]  /*b2b0*/  MOV R21, R11 ;  /* 0x0000000b00157202 */ /* 0x000fce0000000f00 */
.L_x_218:
[----:B------:R-:W-:Y:S05]  /*b2c0*/  BSYNC.RECONVERGENT B1 ;  /* 0x0000000000017941 */ /* 0x000fea0003800200 */
.L_x_217:
[----:B------:R-:W0:Y:S01]  /*b2d0*/  MUFU.RCP64H R11, R35 ;  /* 0x00000023000b7308 */ /* 0x000e220000001800 */
[----:B------:R-:W-:Y:S01]  /*b2e0*/  IMAD.MOV.U32 R10, RZ, RZ, 0x1 ;  /* 0x00000001ff0a7424 */ /* 0x000fe200078e00ff */
[----:B------:R-:W-:Y:S05]  /*b2f0*/  BSSY.RECONVERGENT B1, `(.L_x_219) ;  /* 0x0000014000017945 */ /* 0x000fea0003800200 */
[----:B0-----:R-:W-:-:S08]  /*b300*/  DFMA R12, -R34, R10, 1 ;  /* 0x3ff00000220c742b */ /* 0x001fd0000000010a */
[----:B------:R-:W-:-:S08]  /*b310*/  DFMA R12, R12, R12, R12 ;  /* 0x0000000c0c0c722b */ /* 0x000fd0000000000c */
[----:B------:R-:W-:Y:S02]  /*b320*/  DFMA R10, R10, R12, R10 ;  /* 0x0000000c0a0a722b */ /* 0x000fe4000000000a */
[----:B------:R-:W-:-:S06]  /*b330*/  DFMA R12, -R18, R20, R60 ;  /* 0x00000014120c722b */ /* 0x000fcc000000013c */
[----:B------:R-:W-:-:S04]  /*b340*/  DFMA R14, -R34, R10, 1 ;  /* 0x3ff00000220e742b */ /* 0x000fc8000000010a */
[----:B------:R-:W-:-:S04]  /*b350*/  FSETP.GEU.AND P2, PT, |R13|, 6.5827683646048100446e-37, PT ;  /* 0x036000000d00780b */ /* 0x000fc80003f4e200 */
        /* <DEDUP_REMOVED lines=8> */
[----:B------:R-:W-:Y:S02]  /*b3e0*/  MOV R11, R35 ;  /* 0x00000023000b7202 */ /* 0x000fe40000000f00 */
[----:B------:R-:W-:-:S07]  /*b3f0*/  MOV R10, 0xb410 ;  /* 0x0000b410000a7802 */ /* 0x000fce0000000f00 */
[----:B------:R-:W-:Y:S05]  /*b400*/  CALL.REL.NOINC `($__internal_1_$__cuda_sm20_div_rn_f64_full) ;  /* 0x00000014004c7944 */ /* 0x000fea0003c00000 */
[----:B------:R-:W-:Y:S02]  /*b410*/  IMAD.MOV.U32 R18, RZ, RZ, R12 ;  /* 0x000000ffff127224 */ /* 0x000fe400078e000c */
[----:B------:R-:W-:-:S07]  /*b420*/  IMAD.MOV.U32 R19, RZ, RZ, R11 ;  /* 0x000000ffff137224 */ /* 0x000fce00078e000b */
.L_x_220:
[----:B------:R-:W-:Y:S05]  /*b430*/  BSYNC.RECONVERGENT B1 ;  /* 0x0000000000017941 */ /* 0x000fea0003800200 */
.L_x_219:
[----:B------:R-:W0:Y:S01]  /*b440*/  MUFU.RCP64H R11, R31 ;  /* 0x0000001f000b7308 */ /* 0x000e220000001800 */
[----:B------:R-:W-:Y:S01]  /*b450*/  MOV R10, 0x1 ;  /* 0x00000001000a7802 */ /* 0x000fe20000000f00 */
[----:B------:R-:W-:Y:S01]  /*b460*/  DMUL R22, R22, R20 ;  /* 0x0000001416167228 */ /* 0x000fe20000000000 */
[----:B------:R-:W-:Y:S07]  /*b470*/  BSSY.RECONVERGENT B1, `(.L_x_221) ;  /* 0x0000015000017945 */ /* 0x000fee0003800200 */
[----:B------:R-:W-:-:S02]  /*b480*/  DFMA R22, R16, R18, -R22 ;  /* 0x000000121016722b */ /* 0x000fc40000000816 */
[----:B0-----:R-:W-:-:S08]  /*b490*/  DFMA R12, R10, -R30, 1 ;  /* 0x3ff000000a0c742b */ /* 0x001fd0000000081e */
[----:B------:R-:W-:Y:S01]  /*b4a0*/  FSETP.GEU.AND P2, PT, |R23|, 6.5827683646048100446e-37, PT ;  /* 0x036000001700780b */ /* 0x000fe20003f4e200 */
        /* <DEDUP_REMOVED lines=17> */
.L_x_222:
[----:B------:R-:W-:Y:S05]  /*b5c0*/  BSYNC.RECONVERGENT B1 ;  /* 0x0000000000017941 */ /* 0x000fea0003800200 */
.L_x_221:
        /* <DEDUP_REMOVED lines=24> */
.L_x_224:
[----:B------:R-:W-:Y:S05]  /*b750*/  BSYNC.RECONVERGENT B1 ;  /* 0x0000000000017941 */ /* 0x000fea0003800200 */
.L_x_223:
[----:B------:R-:W0:Y:S01]  /*b760*/  LDCU UR6, c[0x0][0x38c] ;  /* 0x00007180ff0677ac */ /* 0x000e220008000800 */
[----:B------:R-:W-:Y:S04]  /*b770*/  BSSY.RECONVERGENT B1, `(.L_x_225) ;  /* 0x0000050000017945 */ /* 0x000fe80003800200 */
[----:B------:R-:W-:Y:S05]  /*b780*/  @P1 BRA `(.L_x_226) ;  /* 0x0000000400381947 */ /* 0x000fea0003800000 */
[----:B------:R-:W-:Y:S01]  /*b790*/  BSSY.RECONVERGENT B2, `(.L_x_227) ;  /* 0x000004b000027945 */ /* 0x000fe20003800200 */
.L_x_232:
        /* <DEDUP_REMOVED lines=15> */
[----:B--2---:R-:W1:Y:S01]  /*b890*/  MUFU.RCP64H R11, R33 ;  /* 0x00000021000b7308 */ /* 0x004e620000001800 */
[----:B---3--:R-:W-:-:S10]  /*b8a0*/  DADD R30, R12, -R18 ;  /* 0x000000000c1e7229 */ /* 0x008fd40000000812 */
[----:B------:R-:W-:Y:S01]  /*b8b0*/  FSETP.GEU.AND P1, PT, |R31|, 6.5827683646048100446e-37, PT ;  /* 0x036000001f00780b */ /* 0x000fe20003f2e200 */
        /* <DEDUP_REMOVED lines=17> */
[----:B------:R-:W-:-:S07]  /*b9d0*/  MOV R10, R12 ;  /* 0x0000000c000a7202 */ /* 0x000fce0000000f00 */
.L_x_229:
[----:B------:R-:W-:Y:S05]  /*b9e0*/  BSYNC.RECONVERGENT B3 ;  /* 0x0000000000037941 */ /* 0x000fea0003800200 */
.L_x_228:
[----:B------:R-:W0:Y:S01]  /*b9f0*/  LDC.64 R12, c[0x0][0x3e0] ;  /* 0x0000f800ff0c7b82 */ /* 0x000e220000000a00 */
[----:B-----5:R-:W-:Y:S01]  /*ba00*/  DADD R10, R8, R10 ;  /* 0x00000000080a7229 */ /* 0x020fe2000000000a */
[----:B0-----:R-:W-:-:S06]  /*ba10*/  IMAD.WIDE R8, R0, 0x8, R12 ;  /* 0x0000000800087825 */ /* 0x001fcc00078e020c */
[----:B------:R0:W-:Y:S04]  /*ba20*/  STG.E.64 desc[UR4][R8.64], R10 ;  /* 0x0000000a08007986 */ /* 0x0001e8000c101b04 */
[----:B------:R-:W2:Y:S04]  /*ba30*/  LDG.E.64 R32, desc[UR4][R2.64+0x8] ;  /* 0x0000080402207981 */ /* 0x000ea8000c1e1b00 */
[----:B------:R-:W3:Y:S04]  /*ba40*/  LDG.E.64 R6, desc[UR4][R6.64+0x8] ;  /* 0x0000080406067981 */ /* 0x000ee8000c1e1b00 */
[----:B------:R-:W5:Y:S01]  /*ba50*/  LDG.E.64 R28, desc[UR4][R28.64+0x8] ;  /* 0x000008041c1c7981 */ /* 0x000f62000c1e1b00 */
        /* <DEDUP_REMOVED lines=10> */
[----:B0-----:R-:W-:-:S08]  /*bb00*/  DMUL R10, R30, R12 ;  /* 0x0000000c1e0a7228 */ /* 0x001fd00000000000 */
        /* <DEDUP_REMOVED lines=10> */
[----:B-----5:R-:W-:Y:S05]  /*bbb0*/  CALL.REL.NOINC `($__internal_1_$__cuda_sm20_div_rn_f64_full) ;  /* 0x0000000c00607944 */ /* 0x020fea0003c00000 */
[----:B------:R-:W-:-:S07]  /*bbc0*/  MOV R10, R12 ;  /* 0x0000000c000a7202 */ /* 0x000fce0000000f00 */
.L_x_231:
[----:B------:R-:W-:Y:S05]  /*bbd0*/  BSYNC.RECONVERGENT B3 ;  /* 0x0000000000037941 */ /* 0x000fea0003800200 */
.L_x_230:
[----:B-----5:R-:W-:-:S07]  /*bbe0*/  DADD R28, R28, R10 ;  /* 0x000000001c1c7229 */ /* 0x020fce000000000a */
[----:B------:R1:W-:Y:S04]  /*bbf0*/  STG.E.64 desc[UR4][R8.64+0x8], R28 ;  /* 0x0000081c08007986 */ /* 0x0003e8000c101b04 */
[----:B------:R-:W2:Y:S01]  /*bc00*/  LDG.E R3, desc[UR4][R24.64+0x4] ;  /* 0x0000040418037981 */ /* 0x000ea2000c1e1900 */
[----:B------:R-:W-:-:S05]  /*bc10*/  VIADD R4, R4, 0x1 ;  /* 0x0000000104047836 */ /* 0x000fca0000000000 */
[----:B--2---:R-:W-:-:S13]  /*bc20*/  ISETP.GE.AND P0, PT, R4, R3, PT ;  /* 0x000000030400720c */ /* 0x004fda0003f06270 */
[----:B-1----:R-:W-:Y:S05]  /*bc30*/  @!P0 BRA `(.L_x_232) ;  /* 0xfffffff800d88947 */ /* 0x002fea000383ffff */
[----:B------:R-:W-:Y:S05]  /*bc40*/  BSYNC.RECONVERGENT B2 ;  /* 0x0000000000027941 */ /* 0x000fea0003800200 */
.L_x_227:
[----:B------:R1:W5:Y:S04]  /*bc50*/  LDG.E R8, desc[UR4][R40.64] ;  /* 0x0000000428087981 */ /* 0x000368000c1e1900 */
[----:B------:R1:W5:Y:S02]  /*bc60*/  LDG.E R7, desc[UR4][R40.64+0x4] ;  /* 0x0000040428077981 */ /* 0x000364000c1e1900 */
.L_x_226:
[----:B0-----:R-:W-:Y:S05]  /*bc70*/  BSYNC.RECONVERGENT B1 ;  /* 0x0000000000017941 */ /* 0x001fea0003800200 */
.L_x_225:
[----:B-----5:R-:W-:Y:S01]  /*bc80*/  ISETP.GE.AND P0, PT, R8, R7, PT ;  /* 0x000000070800720c */ /* 0x020fe20003f06270 */
[----:B------:R-:W0:Y:S01]  /*bc90*/  LDCU UR6, c[0x0][0x390] ;  /* 0x00007200ff0677ac */ /* 0x000e220008000800 */
[----:B------:R-:W-:Y:S11]  /*bca0*/  BSSY.RECONVERGENT B1, `(.L_x_233) ;  /* 0x000004e000017945 */ /* 0x000ff60003800200 */
[----:B------:R-:W-:Y:S05]  /*bcb0*/  @P0 BRA `(.L_x_234) ;  /* 0x0000000400300947 */ /* 0x000fea0003800000 */
.L_x_239:
[----:B------:R-:W2:Y:S08]  /*bcc0*/  LDC.64 R10, c[0x0][0x3a0] ;  /* 0x0000e800ff0a7b82 */ /* 0x000eb00000000a00 */
[----:B------:R-:W3:Y:S08]  /*bcd0*/  LDC.64 R2, c[0x0][0x3f0] ;  /* 0x0000fc00ff027b82 */ /* 0x000ef00000000a00 */
[----:B------:R-:W4:Y:S01]  /*bce0*/  LDC.64 R4, c[0x0][0x3e8] ;  /* 0x0000fa00ff047b82 */ /* 0x000f220000000a00 */
[----:B--2---:R-:W-:-:S07]  /*bcf0*/  IMAD.WIDE R10, R8, 0x4, R10 ;  /* 0x00000004080a7825 */ /* 0x004fce00078e020a */
[----:B------:R-:W2:Y:S01]  /*bd00*/  LDC.64 R24, c[0x0][0x3d8] ;  /* 0x0000f600ff187b82 */ /* 0x000ea20000000a00 */
[----:B------:R-:W0:Y:S02]  /*bd10*/  LDG.E R0, desc[UR4][R10.64] ;  /* 0x000000040a007981 */ /* 0x000e24000c1e1900 */
[----:B0-----:R-:W-:-:S05]  /*bd20*/  LEA R0, R0, UR6, 0x3 ;  /* 0x0000000600007c11 */ /* 0x001fca000f8e18ff */
[----:B---3--:R-:W-:-:S05]  /*bd30*/  IMAD.WIDE R2, R0, 0x8, R2 ;  /* 0x0000000800027825 */ /* 0x008fca00078e0202 */
[----:B------:R-:W3:Y:S01]  /*bd40*/  LDG.E.64 R30, desc[UR4][R2.64] ;  /* 0x00000004021e7981 */ /* 0x000ee2000c1e1b00 */
[----:B----4-:R-:W-:-:S05]  /*bd50*/  IMAD.WIDE R4, R0, 0x8, R4 ;  /* 0x0000000800047825 */ /* 0x010fca00078e0204 */
[----:B------:R-:W4:Y:S01]  /*bd60*/  LDG.E.64 R12, desc[UR4][R4.64] ;  /* 0x00000004040c7981 */ /* 0x000f22000c1e1b00 */
[----:B--2---:R-:W-:-:S05]  /*bd70*/  IMAD.WIDE R24, R0, 0x8, R24 ;  /* 0x0000000800187825 */ /* 0x004fca00078e0218 */
[----:B------:R0:W5:Y:S01]  /*bd80*/  LDG.E.64 R6, desc[UR4][R24.64] ;  /* 0x0000000418067981 */ /* 0x000162000c1e1b00 */
[----:B------:R-:W-:Y:S01]  /*bd90*/  IMAD.MOV.U32 R10, RZ, RZ, 0x1 ;  /* 0x00000001ff0a7424 */ /* 0x000fe200078e00ff */
[----:B------:R-:W-:Y:S01]  /*bda0*/  BSSY.RECONVERGENT B2, `(.L_x_235) ;  /* 0x0000016000027945 */ /* 0x000fe20003800200 */
[----:B---3--:R-:W2:Y:S01]  /*bdb0*/  MUFU.RCP64H R11, R31 ;  /* 0x0000001f000b7308 */ /* 0x008ea20000001800 */
[----:B----4-:R-:W-:-:S10]  /*bdc0*/  DADD R28, R12, R18 ;  /* 0x000000000c1c7229 */ /* 0x010fd40000000012 */
[----:B------:R-:W-:Y:S01]  /*bdd0*/  FSETP.GEU.AND P1, PT, |R29|, 6.5827683646048100446e-37, PT ;  /* 0x036000001d00780b */ /* 0x000fe20003f2e200 */
[----:B--2---:R-:W-:-:S08]  /*bde0*/  DFMA R14, -R30, R10, 1 ;  /* 0x3ff000001e0e742b */ /* 0x004fd0000000010a */
        /* <DEDUP_REMOVED lines=12> */
[----:B------:R-:W-:Y:S01]  /*beb0*/  MOV R11, R31 ;  /* 0x0000001f000b7202 */ /* 0x000fe20000000f00 */
[----:B------:R-:W-:Y:S01]  /*bec0*/  IMAD.MOV.U32 R14, RZ, RZ, R30 ;  /* 0x000000ffff0e7224 */ /* 0x000fe200078e001e */
[----:B------:R-:W-:-:S07]  /*bed0*/  MOV R10, 0xbef0 ;  /* 0x0000bef0000a7802 */ /* 0x000fce0000000f00 */
[----:B-1---5:R-:W-:Y:S05]  /*bee0*/  CALL.REL.NOINC `($__internal_1_$__cuda_sm20_div_rn_f64_full) ;  /* 0x0000000800947944 */ /* 0x022fea0003c00000 */
[----:B------:R-:W-:-:S07]  /*bef0*/  IMAD.MOV.U32 R10, RZ, RZ, R12 ;  /* 0x000000ffff0a7224 */ /* 0x000fce00078e000c */
.L_x_236:
[----:B------:R-:W-:Y:S05]  /*bf00*/  BSYNC.RECONVERGENT B2 ;  /* 0x0000000000027941 */ /* 0x000fea0003800200 */
.L_x_235:
        /* <DEDUP_REMOVED lines=9> */
[----:B--2---:R-:W2:Y:S01]  /*bfa0*/  MUFU.RCP64H R13, R31 ;  /* 0x0000001f000d7308 */ /* 0x004ea20000001800 */
[----:B---3--:R-:W-:-:S10]  /*bfb0*/  DADD R28, R4, R20 ;  /* 0x00000000041c7229 */ /* 0x008fd40000000014 */
[----:B------:R-:W-:Y:S01]  /*bfc0*/  FSETP.GEU.AND P1, PT, |R29|, 6.5827683646048100446e-37, PT ;  /* 0x036000001d00780b */ /* 0x000fe20003f2e200 */
[----:B--2---:R-:W-:-:S08]  /*bfd0*/  DFMA R14, -R30, R12, 1 ;  /* 0x3ff000001e0e742b */ /* 0x004fd0000000010c */
        /* <DEDUP_REMOVED lines=10> */
[----:B------:R-:W-:Y:S01]  /*c080*/  MOV R12, R28 ;  /* 0x0000001c000c7202 */ /* 0x000fe20000000f00 */
[----:B------:R-:W-:Y:S01]  /*c090*/  IMAD.MOV.U32 R13, RZ, RZ, R29 ;  /* 0x000000ffff0d7224 */ /* 0x000fe200078e001d */
[----:B------:R-:W-:Y:S01]  /*c0a0*/  MOV R11, R31 ;  /* 0x0000001f000b7202 */ /* 0x000fe20000000f00 */
[----:B------:R-:W-:Y:S01]  /*c0b0*/  IMAD.MOV.U32 R14, RZ, RZ, R30 ;  /* 0x000000ffff0e7224 */ /* 0x000fe200078e001e */
[----:B------:R-:W-:-:S07]  /*c0c0*/  MOV R10, 0xc0e0 ;  /* 0x0000c0e0000a7802 */ /* 0x000fce0000000f00 */
[----:B-1---5:R-:W-:Y:S05]  /*c0d0*/  CALL.REL.NOINC `($__internal_1_$__cuda_sm20_div_rn_f64_full) ;  /* 0x0000000800187944 */ /* 0x022fea0003c00000 */
[----:B------:R-:W-:-:S07]  /*c0e0*/  IMAD.MOV.U32 R10, RZ, RZ, R12 ;  /* 0x000000ffff0a7224 */ /* 0x000fce00078e000c */
.L_x_238:
[----:B------:R-:W-:Y:S05]  /*c0f0*/  BSYNC.RECONVERGENT B2 ;  /* 0x0000000000027941 */ /* 0x000fea0003800200 */
.L_x_237:
[----:B-----5:R-:W-:Y:S01]  /*c100*/  DADD R24, R24, R10 ;  /* 0x0000000018187229 */ /* 0x020fe2000000000a */
[----:B------:R2:W-:Y:S04]  /*c110*/  STG.E.64 desc[UR4][R6.64+0x20], R22 ;  /* 0x0000201606007986 */ /* 0x0005e8000c101b04 */
[----:B------:R2:W-:Y:S04]  /*c120*/  STG.E.64 desc[UR4][R6.64+0x30], R16 ;  /* 0x0000301006007986 */ /* 0x0005e8000c101b04 */
[----:B------:R2:W-:Y:S04]  /*c130*/  STG.E.64 desc[UR4][R6.64+0x8], R24 ;  /* 0x0000081806007986 */ /* 0x0005e8000c101b04 */
[----:B------:R-:W3:Y:S01]  /*c140*/  LDG.E R3, desc[UR4][R40.64+0x4] ;  /* 0x0000040428037981 */ /* 0x000ee2000c1e1900 */
[----:B------:R-:W-:-:S05]  /*c150*/  VIADD R8, R8, 0x1 ;  /* 0x0000000108087836 */ /* 0x000fca0000000000 */
[----:B---3--:R-:W-:-:S13]  /*c160*/  ISETP.GE.AND P0, PT, R8, R3, PT ;  /* 0x000000030800720c */ /* 0x008fda0003f06270 */
[----:B--2---:R-:W-:Y:S05]  /*c170*/  @!P0 BRA `(.L_x_239) ;  /* 0xfffffff800d08947 */ /* 0x004fea000383ffff */
.L_x_234:
[----:B0-----:R-:W-:Y:S05]  /*c180*/  BSYNC.RECONVERGENT B1 ;  /* 0x0000000000017941 */ /* 0x001fea0003800200 */
.L_x_233:
[----:B------:R-:W2:Y:S04]  /*c190*/  LDG.E R2, desc[UR4][R26.64] ;  /* 0x000000041a027981 */ /* 0x000ea8000c1e1900 */
[----:B------:R-:W2:Y:S02]  /*c1a0*/  LDG.E R3, desc[UR4][R26.64+0x4] ;  /* 0x000004041a037981 */ /* 0x000ea4000c1e1900 */
[----:B--2---:R-:W-:-:S13]  /*c1b0*/  ISETP.GE.AND P0, PT, R2, R3, PT ;  /* 0x000000030200720c */ /* 0x004fda0003f06270 */
[----:B------:R-:W-:Y:S05]  /*c1c0*/  @P0 EXIT ;  /* 0x000000000000094d */ /* 0x000fea0003800000 */
[----:B------:R-:W0:Y:S02]  /*c1d0*/  LDCU UR6, c[0x0][0x390] ;  /* 0x00007200ff0677ac */ /* 0x000e240008000800 */
.L_x_244:
        /* <DEDUP_REMOVED lines=13> */
[----:B------:R-:W-:Y:S01]  /*c2b0*/  MOV R10, 0x1 ;  /* 0x00000001000a7802 */ /* 0x000fe20000000f00 */
        /* <DEDUP_REMOVED lines=20> */
[----:B-1---5:R-:W-:Y:S05]  /*c400*/  CALL.REL.NOINC `($__internal_1_$__cuda_sm20_div_rn_f64_full) ;  /* 0x00000004004c7944 */ /* 0x022fea0003c00000 */
[----:B------:R-:W-:-:S07]  /*c410*/  IMAD.MOV.U32 R10, RZ, RZ, R12 ;  /* 0x000000ffff0a7224 */ /* 0x000fce00078e000c */
.L_x_241:
[----:B------:R-:W-:Y:S05]  /*c420*/  BSYNC.RECONVERGENT B1 ;  /* 0x0000000000017941 */ /* 0x000fea0003800200 */
.L_x_240:
[----:B------:R-:W0:Y:S01]  /*c430*/  LDC.64 R12, c[0x0][0x3e0] ;  /* 0x0000f800ff0c7b82 */ /* 0x000e220000000a00 */
[----:B-----5:R-:W-:Y:S01]  /*c440*/  DADD R10, R8, R10 ;  /* 0x00000000080a7229 */ /* 0x020fe2000000000a */
[----:B0-----:R-:W-:-:S06]  /*c450*/  IMAD.WIDE R8, R0, 0x8, R12 ;  /* 0x0000000800087825 */ /* 0x001fcc00078e020c */
[----:B------:R0:W-:Y:S04]  /*c460*/  STG.E.64 desc[UR4][R8.64+0x10], R10 ;  /* 0x0000100a08007986 */ /* 0x0001e8000c101b04 */
[----:B------:R-:W2:Y:S04]  /*c470*/  LDG.E.64 R30, desc[UR4][R4.64+0x18] ;  /* 0x00001804041e7981 */ /* 0x000ea8000c1e1b00 */
[----:B------:R-:W3:Y:S04]  /*c480*/  LDG.E.64 R6, desc[UR4][R6.64+0x18] ;  /* 0x0000180406067981 */ /* 0x000ee8000c1e1b00 */
[----:B------:R-:W5:Y:S01]  /*c490*/  LDG.E.64 R24, desc[UR4][R24.64+0x18] ;  /* 0x0000180418187981 */ /* 0x000f62000c1e1b00 */
[----:B------:R-:W-:Y:S01]  /*c4a0*/  MOV R12, 0x1 ;  /* 0x00000001000c7802 */ /* 0x000fe20000000f00 */
        /* <DEDUP_REMOVED lines=20> */
[----:B-1---5:R-:W-:Y:S05]  /*c5f0*/  CALL.REL.NOINC `($__internal_1_$__cuda_sm20_div_rn_f64_full) ;  /* 0x0000000000d07944 */ /* 0x022fea0003c00000 */
[----:B------:R-:W-:-:S07]  /*c600*/  IMAD.MOV.U32 R10, RZ, RZ, R12 ;  /* 0x000000ffff0a7224 */ /* 0x000fce00078e000c */
.L_x_243:
[----:B------:R-:W-:Y:S05]  /*c610*/  BSYNC.RECONVERGENT B1 ;  /* 0x0000000000017941 */ /* 0x000fea0003800200 */
.L_x_242:
[----:B-----5:R-:W-:Y:S01]  /*c620*/  DADD R24, R24, R10 ;  /* 0x0000000018187229 */ /* 0x020fe2000000000a */
[----:B------:R2:W-:Y:S04]  /*c630*/  STG.E.64 desc[UR4][R8.64+0x28], R22 ;  /* 0x0000281608007986 */ /* 0x0005e8000c101b04 */
[----:B------:R2:W-:Y:S04]  /*c640*/  STG.E.64 desc[UR4][R8.64+0x38], R16 ;  /* 0x0000381008007986 */ /* 0x0005e8000c101b04 */
[----:B------:R2:W-:Y:S04]  /*c650*/  STG.E.64 desc[UR4][R8.64+0x18], R24 ;  /* 0x0000181808007986 */ /* 0x0005e8000c101b04 */
[----:B------:R-:W3:Y:S01]  /*c660*/  LDG.E R3, desc[UR4][R26.64+0x4] ;  /* 0x000004041a037981 */ /* 0x000ee2000c1e1900 */
[----:B------:R-:W-:-:S04]  /*c670*/  IADD3 R2, PT, PT, R2, 0x1, RZ ;  /* 0x0000000102027810 */ /* 0x000fc80007ffe0ff */
[----:B---3--:R-:W-:-:S13]  /*c680*/  ISETP.GE.AND P0, PT, R2, R3, PT ;  /* 0x000000030200720c */ /* 0x008fda0003f06270 */
[----:B--2---:R-:W-:Y:S05]  /*c690*/  @!P0 BRA `(.L_x_244) ;  /* 0xfffffff800d08947 */ /* 0x004fea000383ffff */
[----:B------:R-:W-:Y:S05]  /*c6a0*/  EXIT ;  /* 0x000000000000794d */ /* 0x000fea0003800000 */
        .weak           $__internal_0_$__cuda_sm20_dblrcp_rn_slowpath_v3
        .type           $__internal_0_$__cuda_sm20_dblrcp_rn_slowpath_v3,@function
        .size           $__internal_0_$__cuda_sm20_dblrcp_rn_slowpath_v3,($__internal_1_$__cuda_sm20_div_rn_f64_full - $__internal_0_$__cuda_sm20_dblrcp_rn_slowpath_v3)
$__internal_0_$__cuda_sm20_dblrcp_rn_slowpath_v3:
[----:B------:R-:W-:Y:S01]  /*c6b0*/  IMAD.MOV.U32 R15, RZ, RZ, R11 ;  /* 0x000000ffff0f7224 */ /* 0x000fe200078e000b */
[----:B------:R-:W-:Y:S05]  /*c6c0*/  BSSY.RECONVERGENT B0, `(.L_x_245) ;  /* 0x0000023000007945 */ /* 0x000fea0003800200 */
[----:B------:R-:W-:-:S14]  /*c6d0*/  DSETP.GTU.AND P0, PT, |R14|, +INF , PT ;  /* 0x7ff000000e00742a */ /* 0x000fdc0003f0c200 */
[----:B------:R-:W-:Y:S05]  /*c6e0*/  @P0 BRA `(.L_x_246) ;  /* 0x0000000000780947 */ /* 0x000fea0003800000 */
[----:B------:R-:W-:-:S05]  /*c6f0*/  LOP3.LUT R11, R11, 0x7fffffff, RZ, 0xc0, !PT ;  /* 0x7fffffff0b0b7812 */ /* 0x000fca00078ec0ff */
[----:B------:R-:W-:-:S05]  /*c700*/  VIADD R13, R11, 0xffffffff ;  /* 0xffffffff0b0d7836 */ /* 0x000fca0000000000 */
[----:B------:R-:W-:-:S13]  /*c710*/  ISETP.GE.U32.AND P0, PT, R13, 0x7fefffff, PT ;  /* 0x7fefffff0d00780c */ /* 0x000fda0003f06070 */
[----:B------:R-:W-:Y:S02]  /*c720*/  @P0 LOP3.LUT R47, R15, 0x7ff00000, RZ, 0x3c, !PT ;  /* 0x7ff000000f2f0812 */ /* 0x000fe400078e3cff */
[----:B------:R-:W-:Y:S01]  /*c730*/  @P0 MOV R46, RZ ;  /* 0x000000ff002e0202 */ /* 0x000fe20000000f00 */
[----:B------:R-:W-:Y:S06]  /*c740*/  @P0 BRA `(.L_x_247) ;  /* 0x0000000000680947 */ /* 0x000fec0003800000 */
[----:B------:R-:W-:-:S13]  /*c750*/  ISETP.GE.U32.AND P0, PT, R11, 0x1000001, PT ;  /* 0x010000010b00780c */ /* 0x000fda0003f06070 */
[----:B------:R-:W-:Y:S05]  /*c760*/  @!P0 BRA `(.L_x_248) ;  /* 0x0000000000348947 */ /* 0x000fea0003800000 */
[----:B------:R-:W-:Y:S02]  /*c770*/  VIADD R47, R15, 0xc0200000 ;  /* 0xc02000000f2f7836 */ /* 0x000fe40000000000 */
[----:B------:R-:W-:Y:S02]  /*c780*/  IMAD.MOV.U32 R46, RZ, RZ, R14 ;  /* 0x000000ffff2e7224 */ /* 0x000fe400078e000e */
[----:B------:R-:W0:Y:S04]  /*c790*/  MUFU.RCP64H R11, R47 ;  /* 0x0000002f000b7308 */ /* 0x000e280000001800 */
[----:B0-----:R-:W-:-:S08]  /*c7a0*/  DFMA R48, -R46, R10, 1 ;  /* 0x3ff000002e30742b */ /* 0x001fd0000000010a */
[----:B------:R-:W-:-:S08]  /*c7b0*/  DFMA R48, R48, R48, R48 ;  /* 0x000000303030722b */ /* 0x000fd00000000030 */
[----:B------:R-:W-:-:S08]  /*c7c0*/  DFMA R48, R10, R48, R10 ;  /* 0x000000300a30722b */ /* 0x000fd0000000000a */
[----:B------:R-:W-:-:S08]  /*c7d0*/  DFMA R10, -R46, R48, 1 ;  /* 0x3ff000002e0a742b */ /* 0x000fd00000000130 */
[----:B------:R-:W-:-:S08]  /*c7e0*/  DFMA R10, R48, R10, R48 ;  /* 0x0000000a300a722b */ /* 0x000fd00000000030 */
[----:B------:R-:W-:-:S08]  /*c7f0*/  DMUL R10, R10, 2.2250738585072013831e-308 ;  /* 0x001000000a0a7828 */ /* 0x000fd00000000000 */
[----:B------:R-:W-:-:S08]  /*c800*/  DFMA R14, -R14, R10, 1 ;  /* 0x3ff000000e0e742b */ /* 0x000fd0000000010a */
[----:B------:R-:W-:-:S08]  /*c810*/  DFMA R14, R14, R14, R14 ;  /* 0x0000000e0e0e722b */ /* 0x000fd0000000000e */
[----:B------:R-:W-:Y:S01]  /*c820*/  DFMA R46, R10, R14, R10 ;  /* 0x0000000e0a2e722b */ /* 0x000fe2000000000a */
[----:B------:R-:W-:Y:S10]  /*c830*/  BRA `(.L_x_247) ;  /* 0x00000000002c7947 */ /* 0x000ff40003800000 */
.L_x_248:
[----:B------:R-:W-:-:S06]  /*c840*/  DMUL R14, R14, 8.11296384146066816958e+31 ;  /* 0x469000000e0e7828 */ /* 0x000fcc0000000000 */
[----:B------:R-:W0:Y:S02]  /*c850*/  MUFU.RCP64H R11, R15 ;  /* 0x0000000f000b7308 */ /* 0x000e240000001800 */
[----:B0-----:R-:W-:-:S08]  /*c860*/  DFMA R46, -R14, R10, 1 ;  /* 0x3ff000000e2e742b */ /* 0x001fd0000000010a */
[----:B------:R-:W-:-:S08]  /*c870*/  DFMA R46, R46, R46, R46 ;  /* 0x0000002e2e2e722b */ /* 0x000fd0000000002e */
[----:B------:R-:W-:-:S08]  /*c880*/  DFMA R46, R10, R46, R10 ;  /* 0x0000002e0a2e722b */ /* 0x000fd0000000000a */
[----:B------:R-:W-:-:S08]  /*c890*/  DFMA R10, -R14, R46, 1 ;  /* 0x3ff000000e0a742b */ /* 0x000fd0000000012e */
[----:B------:R-:W-:-:S08]  /*c8a0*/  DFMA R10, R46, R10, R46 ;  /* 0x0000000a2e0a722b */ /* 0x000fd0000000002e */
[----:B------:R-:W-:Y:S01]  /*c8b0*/  DMUL R46, R10, 8.11296384146066816958e+31 ;  /* 0x469000000a2e7828 */ /* 0x000fe20000000000 */
[----:B------:R-:W-:Y:S10]  /*c8c0*/  BRA `(.L_x_247) ;  /* 0x0000000000087947 */ /* 0x000ff40003800000 */
.L_x_246:
[----:B------:R-:W-:Y:S02]  /*c8d0*/  LOP3.LUT R47, R15, 0x80000, RZ, 0xfc, !PT ;  /* 0x000800000f2f7812 */ /* 0x000fe400078efcff */
[----:B------:R-:W-:-:S07]  /*c8e0*/  MOV R46, R14 ;  /* 0x0000000e002e7202 */ /* 0x000fce0000000f00 */
.L_x_247:
[----:B------:R-:W-:Y:S05]  /*c8f0*/  BSYNC.RECONVERGENT B0 ;  /* 0x0000000000007941 */ /* 0x000fea0003800200 */
.L_x_245:
[----:B------:R-:W-:Y:S01]  /*c900*/  MOV R13, 0x0 ;  /* 0x00000000000d7802 */ /* 0x000fe20000000f00 */
[----:B------:R-:W-:Y:S02]  /*c910*/  IMAD.MOV.U32 R10, RZ, RZ, R46 ;  /* 0x000000ffff0a7224 */ /* 0x000fe400078e002e */
[----:B------:R-:W-:Y:S01]  /*c920*/  IMAD.MOV.U32 R11, RZ, RZ, R47 ;  /* 0x000000ffff0b7224 */ /* 0x000fe200078e002f */
[----:B------:R-:W-:Y:S06]  /*c930*/  RET.REL.NODEC R12 `(_Z17update_bus_kerneldiiiPiS_S_S_S_S_PdS0_S0_S0_S0_S0_S0_S0_) ;  /* 0xffffff340cb07950 */ /* 0x000fec0003c3ffff */
        .weak           $__internal_1_$__cuda_sm20_div_rn_f64_full
        .type           $__internal_1_$__cuda_sm20_div_rn_f64_full,@function
        .size           $__internal_1_$__cuda_sm20_div_rn_f64_full,(.L_x_256 - $__internal_1_$__cuda_sm20_div_rn_f64_full)
$__internal_1_$__cuda_sm20_div_rn_f64_full:
[C---:B------:R-:W-:Y:S01]  /*c940*/  FSETP.GEU.AND P0, PT, |R11|.reuse, 1.469367938527859385e-39, PT ;  /* 0x001000000b00780b */ /* 0x040fe20003f0e200 */
[----:B------:R-:W-:Y:S01]  /*c950*/  IMAD.MOV.U32 R46, RZ, RZ, R14 ;  /* 0x000000ffff2e7224 */ /* 0x000fe200078e000e */
[----:B------:R-:W-:Y:S01]  /*c960*/  LOP3.LUT R15, R11, 0x800fffff, RZ, 0xc0, !PT ;  /* 0x800fffff0b0f7812 */ /* 0x000fe200078ec0ff */
[----:B------:R-:W-:Y:S01]  /*c970*/  IMAD.MOV.U32 R47, RZ, RZ, R11 ;  /* 0x000000ffff2f7224 */ /* 0x000fe200078e000b */
[----:B------:R-:W-:Y:S01]  /*c980*/  MOV R48, R14 ;  /* 0x0000000e00307202 */ /* 0x000fe20000000f00 */
[----:B------:R-:W-:Y:S01]  /*c990*/  IMAD.MOV.U32 R53, RZ, RZ, R13 ;  /* 0x000000ffff357224 */ /* 0x000fe200078e000d */
[----:B------:R-:W-:Y:S01]  /*c9a0*/  LOP3.LUT R49, R15, 0x3ff00000, RZ, 0xfc, !PT ;  /* 0x3ff000000f317812 */ /* 0x000fe200078efcff */
[----:B------:R-:W-:Y:S01]  /*c9b0*/  IMAD.MOV.U32 R52, RZ, RZ, R12 ;  /* 0x000000ffff347224 */ /* 0x000fe200078e000c */
[----:B------:R-:W-:Y:S01]  /*c9c0*/  MOV R50, 0x1 ;  /* 0x0000000100327802 */ /* 0x000fe20000000f00 */
[----:B------:R-:W-:Y:S01]  /*c9d0*/  BSSY.RECONVERGENT B0, `(.L_x_249) ;  /* 0x0000057000007945 */ /* 0x000fe20003800200 */
[----:B------:R-:W-:-:S02]  /*c9e0*/  FSETP.GEU.AND P2, PT, |R53|, 1.469367938527859385e-39, PT ;  /* 0x001000003500780b */ /* 0x000fc40003f4e200 */
[----:B------:R-:W-:Y:S01]  /*c9f0*/  LOP3.LUT R12, R53, 0x7ff00000, RZ, 0xc0, !PT ;  /* 0x7ff00000350c7812 */ /* 0x000fe200078ec0ff */
[----:B------:R-:W-:Y:S01]  /*ca00*/  @!P0 DMUL R48, R46, 8.98846567431157953865e+307 ;  /* 0x7fe000002e308828 */ /* 0x000fe20000000000 */
[----:B------:R-:W-:Y:S01]  /*ca10*/  LOP3.LUT R13, R11, 0x7ff00000, RZ, 0xc0, !PT ;  /* 0x7ff000000b0d7812 */ /* 0x000fe200078ec0ff */
[----:B------:R-:W-:-:S03]  /*ca20*/  IMAD.MOV.U32 R11, RZ, RZ, 0x1ca00000 ;  /* 0x1ca00000ff0b7424 */ /* 0x000fc600078e00ff */
[C---:B------:R-:W-:Y:S01]  /*ca30*/  ISETP.GE.U32.AND P4, PT, R12.reuse, R13, PT ;  /* 0x0000000d0c00720c */ /* 0x040fe20003f86070 */
[----:B------:R-:W0:Y:S03]  /*ca40*/  MUFU.RCP64H R51, R49 ;  /* 0x0000003100337308 */ /* 0x000e260000001800 */
[----:B------:R-:W-:Y:S02]  /*ca50*/  SEL R14, R11, 0x63400000, !P4 ;  /* 0x634000000b0e7807 */ /* 0x000fe40006000000 */
[----:B------:R-:W-:Y:S02]  /*ca60*/  @!P2 LOP3.LUT R15, R47, 0x7ff00000, RZ, 0xc0, !PT ;  /* 0x7ff000002f0fa812 */ /* 0x000fe400078ec0ff */
[----:B------:R-:W-:Y:S02]  /*ca70*/  @!P0 LOP3.LUT R13, R49, 0x7ff00000, RZ, 0xc0, !PT ;  /* 0x7ff00000310d8812 */ /* 0x000fe400078ec0ff */
[----:B------:R-:W-:-:S04]  /*ca80*/  @!P2 ISETP.GE.U32.AND P3, PT, R12, R15, PT ;  /* 0x0000000f0c00a20c */ /* 0x000fc80003f66070 */
[----:B------:R-:W-:Y:S01]  /*ca90*/  @!P2 SEL R15, R11, 0x63400000, !P3 ;  /* 0x634000000b0fa807 */ /* 0x000fe20005800000 */
[----:B0-----:R-:W-:-:S03]  /*caa0*/  DFMA R54, R50, -R48, 1 ;  /* 0x3ff000003236742b */ /* 0x001fc60000000830 */
[----:B------:R-:W-:-:S04]  /*cab0*/  @!P2 LOP3.LUT R15, R15, 0x80000000, R53, 0xf8, !PT ;  /* 0x800000000f0fa812 */ /* 0x000fc800078ef835 */
[----:B------:R-:W-:Y:S01]  /*cac0*/  @!P2 LOP3.LUT R15, R15, 0x100000, RZ, 0xfc, !PT ;  /* 0x001000000f0fa812 */ /* 0x000fe200078efcff */
[----:B------:R-:W-:-:S08]  /*cad0*/  DFMA R54, R54, R54, R54 ;  /* 0x000000363636722b */ /* 0x000fd00000000036 */
[----:B------:R-:W-:Y:S01]  /*cae0*/  DFMA R50, R50, R54, R50 ;  /* 0x000000363232722b */ /* 0x000fe20000000032 */
[----:B------:R-:W-:Y:S01]  /*caf0*/  LOP3.LUT R55, R14, 0x800fffff, R53, 0xf8, !PT ;  /* 0x800fffff0e377812 */ /* 0x000fe200078ef835 */
[----:B------:R-:W-:Y:S01]  /*cb00*/  IMAD.MOV.U32 R54, RZ, RZ, R52 ;  /* 0x000000ffff367224 */ /* 0x000fe200078e0034 */
[----:B------:R-:W-:-:S05]  /*cb10*/  @!P2 MOV R14, RZ ;  /* 0x000000ff000ea202 */ /* 0x000fca0000000f00 */
[----:B------:R-:W-:Y:S02]  /*cb20*/  DFMA R58, R50, -R48, 1 ;  /* 0x3ff00000323a742b */ /* 0x000fe40000000830 */
[----:B------:R-:W-:-:S06]  /*cb30*/  @!P2 DFMA R54, R54, 2, -R14 ;  /* 0x400000003636a82b */ /* 0x000fcc000000080e */
[----:B------:R-:W-:-:S08]  /*cb40*/  DFMA R58, R50, R58, R50 ;  /* 0x0000003a323a722b */ /* 0x000fd00000000032 */
[----:B------:R-:W-:-:S08]  /*cb50*/  DMUL R14, R58, R54 ;  /* 0x000000363a0e7228 */ /* 0x000fd00000000000 */
[----:B------:R-:W-:-:S08]  /*cb60*/  DFMA R50, R14, -R48, R54 ;  /* 0x800000300e32722b */ /* 0x000fd00000000036 */
[----:B------:R-:W-:Y:S01]  /*cb70*/  DFMA R50, R58, R50, R14 ;  /* 0x000000323a32722b */ /* 0x000fe2000000000e */
[----:B------:R-:W-:Y:S01]  /*cb80*/  IMAD.MOV.U32 R14, RZ, RZ, R12 ;  /* 0x000000ffff0e7224 */ /* 0x000fe200078e000c */
[----:B------:R-:W-:-:S05]  /*cb90*/  @!P2 LOP3.LUT R14, R55, 0x7ff00000, RZ, 0xc0, !PT ;  /* 0x7ff00000370ea812 */ /* 0x000fca00078ec0ff */
[----:B------:R-:W-:-:S05]  /*cba0*/  VIADD R15, R14, 0xffffffff ;  /* 0xffffffff0e0f7836 */ /* 0x000fca0000000000 */
[----:B------:R-:W-:Y:S02]  /*cbb0*/  ISETP.GT.U32.AND P0, PT, R15, 0x7feffffe, PT ;  /* 0x7feffffe0f00780c */ /* 0x000fe40003f04070 */
[----:B------:R-:W-:-:S04]  /*cbc0*/  IADD3 R15, PT, PT, R13, -0x1, RZ ;  /* 0xffffffff0d0f7810 */ /* 0x000fc80007ffe0ff */
[----:B------:R-:W-:-:S13]  /*cbd0*/  ISETP.GT.U32.OR P0, PT, R15, 0x7feffffe, P0 ;  /* 0x7feffffe0f00780c */ /* 0x000fda0000704470 */
[----:B------:R-:W-:Y:S05]  /*cbe0*/  @P0 BRA `(.L_x_250) ;  /* 0x0000000000740947 */ /* 0x000fea0003800000 */
[----:B------:R-:W-:-:S04]  /*cbf0*/  LOP3.LUT R13, R47, 0x7ff00000, RZ, 0xc0, !PT ;  /* 0x7ff000002f0d7812 */ /* 0x000fc800078ec0ff */
[CC--:B------:R-:W-:Y:S02]  /*cc00*/  VIADDMNMX R14, R12.reuse, -R13.reuse, 0xb9600000, !PT ;  /* 0xb96000000c0e7446 */ /* 0x0c0fe4000780090d */
[----:B------:R-:W-:Y:S02]  /*cc10*/  ISETP.GE.U32.AND P0, PT, R12, R13, PT ;  /* 0x0000000d0c00720c */ /* 0x000fe40003f06070 */
[----:B------:R-:W-:Y:S02]  /*cc20*/  VIMNMX R14, PT, PT, R14, 0x46a00000, PT ;  /* 0x46a000000e0e7848 */ /* 0x000fe40003fe0100 */
[----:B------:R-:W-:Y:S02]  /*cc30*/  SEL R11, R11, 0x63400000, !P0 ;  /* 0x634000000b0b7807 */ /* 0x000fe40004000000 */
[----:B------:R-:W-:-:S03]  /*cc40*/  MOV R12, RZ ;  /* 0x000000ff000c7202 */ /* 0x000fc60000000f00 */
[----:B------:R-:W-:-:S04]  /*cc50*/  IMAD.IADD R11, R14, 0x1, -R11 ;  /* 0x000000010e0b7824 */ /* 0x000fc800078e0a0b */
[----:B------:R-:W-:-:S06]  /*cc60*/  VIADD R13, R11, 0x7fe00000 ;  /* 0x7fe000000b0d7836 */ /* 0x000fcc0000000000 */
[----:B------:R-:W-:-:S10]  /*cc70*/  DMUL R58, R50, R12 ;  /* 0x0000000c323a7228 */ /* 0x000fd40000000000 */
[----:B------:R-:W-:-:S13]  /*cc80*/  FSETP.GTU.AND P0, PT, |R59|, 1.469367938527859385e-39, PT ;  /* 0x001000003b00780b */ /* 0x000fda0003f0c200 */
[----:B------:R-:W-:Y:S05]  /*cc90*/  @P0 BRA `(.L_x_251) ;  /* 0x0000000000a80947 */ /* 0x000fea0003800000 */
[----:B------:R-:W-:Y:S01]  /*cca0*/  DFMA R48, R50, -R48, R54 ;  /* 0x800000303230722b */ /* 0x000fe20000000036 */
[----:B------:R-:W-:-:S09]  /*ccb0*/  IMAD.MOV.U32 R14, RZ, RZ, RZ ;  /* 0x000000ffff0e7224 */ /* 0x000fd200078e00ff */
[C---:B------:R-:W-:Y:S02]  /*ccc0*/  FSETP.NEU.AND P0, PT, R49.reuse, RZ, PT ;  /* 0x000000ff3100720b */ /* 0x040fe40003f0d000 */
[----:B------:R-:W-:-:S04]  /*ccd0*/  LOP3.LUT R12, R49, 0x80000000, R47, 0x48, !PT ;  /* 0x80000000310c7812 */ /* 0x000fc800078e482f */
[----:B------:R-:W-:-:S07]  /*cce0*/  LOP3.LUT R15, R12, R13, RZ, 0xfc, !PT ;  /* 0x0000000d0c0f7212 */ /* 0x000fce00078efcff */
[----:B------:R-:W-:Y:S05]  /*ccf0*/  @!P0 BRA `(.L_x_251) ;  /* 0x0000000000908947 */ /* 0x000fea0003800000 */
[----:B------:R-:W-:Y:S01]  /*cd00*/  IMAD.MOV R47, RZ, RZ, -R11 ;  /* 0x000000ffff2f7224 */ /* 0x000fe200078e0a0b */
[----:B------:R-:W-:Y:S01]  /*cd10*/  MOV R46, RZ ;  /* 0x000000ff002e7202 */ /* 0x000fe20000000f00 */
[----:B------:R-:W-:Y:S01]  /*cd20*/  DMUL.RP R14, R50, R14 ;  /* 0x0000000e320e7228 */ /* 0x000fe20000008000 */
[----:B------:R-:W-:-:S04]  /*cd30*/  IADD3 R11, PT, PT, -R11, -0x43300000, RZ ;  /* 0xbcd000000b0b7810 */ /* 0x000fc80007ffe1ff */
[----:B------:R-:W-:-:S05]  /*cd40*/  DFMA R46, R58, -R46, R50 ;  /* 0x8000002e3a2e722b */ /* 0x000fca0000000032 */
[----:B------:R-:W-:-:S05]  /*cd50*/  LOP3.LUT R12, R15, R12, RZ, 0x3c, !PT ;  /* 0x0000000c0f0c7212 */ /* 0x000fca00078e3cff */
[----:B------:R-:W-:-:S04]  /*cd60*/  FSETP.NEU.AND P0, PT, |R47|, R11, PT ;  /* 0x0000000b2f00720b */ /* 0x000fc80003f0d200 */
[----:B------:R-:W-:Y:S02]  /*cd70*/  FSEL R14, R14, R58, !P0 ;  /* 0x0000003a0e0e7208 */ /* 0x000fe40004000000 */
[----:B------:R-:W-:-:S03]  /*cd80*/  FSEL R15, R12, R59, !P0 ;  /* 0x0000003b0c0f7208 */ /* 0x000fc60004000000 */
[----:B------:R-:W-:Y:S02]  /*cd90*/  IMAD.MOV.U32 R58, RZ, RZ, R14 ;  /* 0x000000ffff3a7224 */ /* 0x000fe400078e000e */
[----:B------:R-:W-:Y:S01]  /*cda0*/  IMAD.MOV.U32 R59, RZ, RZ, R15 ;  /* 0x000000ffff3b7224 */ /* 0x000fe200078e000f */
[----:B------:R-:W-:Y:S06]  /*cdb0*/  BRA `(.L_x_251) ;  /* 0x0000000000607947 */ /* 0x000fec0003800000 */
.L_x_250:
[----:B------:R-:W-:-:S14]  /*cdc0*/  DSETP.NAN.AND P0, PT, R52, R52, PT ;  /* 0x000000343400722a */ /* 0x000fdc0003f08000 */
[----:B------:R-:W-:Y:S05]  /*cdd0*/  @P0 BRA `(.L_x_252) ;  /* 0x00000000004c0947 */ /* 0x000fea0003800000 */
[----:B------:R-:W-:-:S14]  /*cde0*/  DSETP.NAN.AND P0, PT, R46, R46, PT ;  /* 0x0000002e2e00722a */ /* 0x000fdc0003f08000 */
[----:B------:R-:W-:Y:S05]  /*cdf0*/  @P0 BRA `(.L_x_253) ;  /* 0x0000000000340947 */ /* 0x000fea0003800000 */
[----:B------:R-:W-:Y:S01]  /*ce00*/  ISETP.NE.AND P0, PT, R14, R13, PT ;  /* 0x0000000d0e00720c */ /* 0x000fe20003f05270 */
[----:B------:R-:W-:Y:S01]  /*ce10*/  IMAD.MOV.U32 R59, RZ, RZ, -0x80000 ;  /* 0xfff80000ff3b7424 */ /* 0x000fe200078e00ff */
[----:B------:R-:W-:-:S11]  /*ce20*/  MOV R58, 0x0 ;  /* 0x00000000003a7802 */ /* 0x000fd60000000f00 */
[----:B------:R-:W-:Y:S05]  /*ce30*/  @!P0 BRA `(.L_x_251) ;  /* 0x0000000000408947 */ /* 0x000fea0003800000 */
[----:B------:R-:W-:Y:S02]  /*ce40*/  ISETP.NE.AND P0, PT, R14, 0x7ff00000, PT ;  /* 0x7ff000000e00780c */ /* 0x000fe40003f05270 */
[----:B------:R-:W-:Y:S02]  /*ce50*/  LOP3.LUT R11, R53, 0x80000000, R47, 0x48, !PT ;  /* 0x80000000350b7812 */ /* 0x000fe400078e482f */
[----:B------:R-:W-:-:S13]  /*ce60*/  ISETP.EQ.OR P0, PT, R13, RZ, !P0 ;  /* 0x000000ff0d00720c */ /* 0x000fda0004702670 */
[----:B------:R-:W-:Y:S01]  /*ce70*/  @P0 LOP3.LUT R12, R11, 0x7ff00000, RZ, 0xfc, !PT ;  /* 0x7ff000000b0c0812 */ /* 0x000fe200078efcff */
[----:B------:R-:W-:Y:S01]  /*ce80*/  @!P0 IMAD.MOV.U32 R58, RZ, RZ, RZ ;  /* 0x000000ffff3a8224 */ /* 0x000fe200078e00ff */
[----:B------:R-:W-:Y:S01]  /*ce90*/  @!P0 MOV R59, R11 ;  /* 0x0000000b003b8202 */ /* 0x000fe20000000f00 */
[----:B------:R-:W-:Y:S02]  /*cea0*/  @P0 IMAD.MOV.U32 R58, RZ, RZ, RZ ;  /* 0x000000ffff3a0224 */ /* 0x000fe400078e00ff */
[----:B------:R-:W-:Y:S01]  /*ceb0*/  @P0 IMAD.MOV.U32 R59, RZ, RZ, R12 ;  /* 0x000000ffff3b0224 */ /* 0x000fe200078e000c */
[----:B------:R-:W-:Y:S06]  /*cec0*/  BRA `(.L_x_251) ;  /* 0x00000000001c7947 */ /* 0x000fec0003800000 */
.L_x_253:
[----:B------:R-:W-:Y:S02]  /*ced0*/  LOP3.LUT R11, R47, 0x80000, RZ, 0xfc, !PT ;  /* 0x000800002f0b7812 */ /* 0x000fe400078efcff */
[----:B------:R-:W-:-:S03]  /*cee0*/  MOV R58, R46 ;  /* 0x0000002e003a7202 */ /* 0x000fc60000000f00 */
[----:B------:R-:W-:Y:S01]  /*cef0*/  IMAD.MOV.U32 R59, RZ, RZ, R11 ;  /* 0x000000ffff3b7224 */ /* 0x000fe200078e000b */
[----:B------:R-:W-:Y:S06]  /*cf00*/  BRA `(.L_x_251) ;  /* 0x00000000000c7947 */ /* 0x000fec0003800000 */
.L_x_252:
[----:B------:R-:W-:Y:S01]  /*cf10*/  LOP3.LUT R11, R53, 0x80000, RZ, 0xfc, !PT ;  /* 0x00080000350b7812 */ /* 0x000fe200078efcff */
[----:B------:R-:W-:-:S03]  /*cf20*/  IMAD.MOV.U32 R58, RZ, RZ, R52 ;  /* 0x000000ffff3a7224 */ /* 0x000fc600078e0034 */
[----:B------:R-:W-:-:S07]  /*cf30*/  MOV R59, R11 ;  /* 0x0000000b003b7202 */ /* 0x000fce0000000f00 */
.L_x_251:
[----:B------:R-:W-:Y:S05]  /*cf40*/  BSYNC.RECONVERGENT B0 ;  /* 0x0000000000007941 */ /* 0x000fea0003800200 */
.L_x_249:
[----:B------:R-:W-:Y:S01]  /*cf50*/  MOV R14, R10 ;  /* 0x0000000a000e7202 */ /* 0x000fe20000000f00 */
[----:B------:R-:W-:Y:S02]  /*cf60*/  IMAD.MOV.U32 R15, RZ, RZ, 0x0 ;  /* 0x00000000ff0f7424 */ /* 0x000fe400078e00ff */
[----:B------:R-:W-:Y:S02]  /*cf70*/  IMAD.MOV.U32 R12, RZ, RZ, R58 ;  /* 0x000000ffff0c7224 */ /* 0x000fe400078e003a */
[----:B------:R-:W-:Y:S01]  /*cf80*/  IMAD.MOV.U32 R11, RZ, RZ, R59 ;  /* 0x000000ffff0b7224 */ /* 0x000fe200078e003b */
[----:B------:R-:W-:Y:S06]  /*cf90*/  RET.REL.NODEC R14 `(_Z17update_bus_kerneldiiiPiS_S_S_S_S_PdS0_S0_S0_S0_S0_S0_S0_) ;  /* 0xffffff300e187950 */ /* 0x000fec0003c3ffff */
.L_x_254:
[----:B------:R-:W-:-:S00]  /*cfa0*/  BRA `(.L_x_254) ;  /* 0xfffffffc00fc7947 */ /* 0x000fc0000383ffff */
[----:B------:R-:W-:-:S00]  /*cfb0*/  NOP ;  /* 0x0000000000007918 */ /* 0x000fc00000000000 */
        /* <DEDUP_REMOVED lines=12> */
.L_x_256:


//--------------------- .nv.shared.reserved.0     --------------------------
	.section	.nv.shared.reserved.0,"aw",@nobits
	.weak		__nv_reservedSMEM_offset_0_alias
	.size		__nv_reservedSMEM_offset_0_alias, 0, 64
	.other		__nv_reservedSMEM_offset_0_alias,@"STO_CUDA_RESERVED_SHARED STV_DEFAULT"
__nv_reservedSMEM_offset_0_alias:
	.zero		0
	.zero		64


//--------------------- .nv.constant0._Z17update_bus_kerneldiiiPiS_S_S_S_S_PdS0_S0_S0_S0_S0_S0_S0_ --------------------------
	.section	.nv.constant0._Z17update_bus_kerneldiiiPiS_S_S_S_S_PdS0_S0_S0_S0_S0_S0_S0_,"a",@progbits
	.sectionflags	@""
	.align	4
.nv.constant0._Z17update_bus_kerneldiiiPiS_S_S_S_S_PdS0_S0_S0_S0_S0_S0_S0_:
	.zero		1032


//--------------------- SYMBOLS --------------------------

	.type		.nv.reservedSmem.offset0,@object
	.size		.nv.reservedSmem.offset0,0x4
